	.target	sm_90a

	.elftype	@"ET_EXEC"


//--------------------- .note.nv.tkinfo           --------------------------
	.section	.note.nv.tkinfo,"",@"SHT_NOTE"
	.sectionflags	@"SHF_NOTE_NV_TKINFO"
	.tkinfo
        /*0018*/ 	.word	0x00000002
        /*0030*/ 	.string	""
        /*0030*/ 	.string	"ptxas"
        /*0030*/ 	.string	"Cuda compilation tools, release 13.0, V13.0.88"
        /*0030*/ 	.string	"Build cuda_13.0.r13.0/compiler.36424714_0"
        /*0030*/ 	.string	"-arch sm_90a -m 64 "



//--------------------- .note.nv.cuinfo           --------------------------
	.section	.note.nv.cuinfo,"",@"SHT_NOTE"
	.sectionflags	@"SHF_NOTE_NV_CUINFO"
        /*0018*/ 	.short	0x0002
        /*001a*/ 	.short	0x005a
        /*001c*/ 	.short	0x0082
	.zero		2


//--------------------- .nv.info                  --------------------------
	.section	.nv.info,"",@"SHT_CUDA_INFO"
	.align	4


	//----- nvinfo : EIATTR_REGCOUNT
	.align		4
        /*0000*/ 	.byte	0x04, 0x2f
        /*0002*/ 	.short	(.L_12 - .L_11)
	.align		4
.L_11:
        /*0004*/ 	.word	index@(_ZN7cutlass13device_kernelINS_4gemm6kernel13GemmUniversalIN4cute5tupleIJiiiiEEENS1_10collective13CollectiveMmaINS1_37MainloopSm90TmaGmmaWarpSpecializedFP8ILi5ENS5_IJNS4_1CILi2EEENSA_ILi4EEENSA_ILi1EEEEEENS1_32KernelTmaWarpSpecializedPingpongEEENS5_IJNSA_ILi64EEENSA_ILi256EEENSA_ILi128EEEEEENS_12float_e5m2_tENS5_IJlSD_lEEESL_SM_NS4_8TiledMMAINS4_8MMA_AtomIJNS4_4SM904GMMA31MMA_64x256x32_F32E5M2E5M2_SS_TNILNSQ_7ScaleInE1ELSS_1EEEEEENS4_6LayoutINS5_IJSD_SD_SD_EEENS5_IJNSA_ILi0EEESX_SX_EEEEENS5_IJNS4_10UnderscoreES10_S10_EEEEENS4_23SM90_TMA_LOAD_MULTICASTENS4_14ComposedLayoutINS4_7SwizzleILi3ELi4ELi3EEENS4_18smem_ptr_flag_bitsILi8EEENSV_INS5_IJNSA_ILi8EEESJ_EEENS5_IJSJ_SD_EEEEEEEvNS4_8identityES13_S1D_vS1E_EENS_8epilogue10collective6detail29Sm90TmaWarpSpecializedAdapterINS1H_15DefaultEpilogueISL_SM_SM_NS1G_6thread17LinearCombinationISL_Li1EffLNS1L_9ScaleType4KindE0ELNS_15FloatRoundStyleE2ESL_EENS1_15EpilogueDefaultEEEEEvvEEEEvNT_6ParamsE)
        /*0008*/ 	.word	0x000000a8


	//----- nvinfo : EIATTR_FRAME_SIZE
	.align		4
.L_12:
        /*000c*/ 	.byte	0x04, 0x11
        /*000e*/ 	.short	(.L_14 - .L_13)
	.align		4
.L_13:
        /*0010*/ 	.word	index@(_ZN7cutlass13device_kernelINS_4gemm6kernel13GemmUniversalIN4cute5tupleIJiiiiEEENS1_10collective13CollectiveMmaINS1_37MainloopSm90TmaGmmaWarpSpecializedFP8ILi5ENS5_IJNS4_1CILi2EEENSA_ILi4EEENSA_ILi1EEEEEENS1_32KernelTmaWarpSpecializedPingpongEEENS5_IJNSA_ILi64EEENSA_ILi256EEENSA_ILi128EEEEEENS_12float_e5m2_tENS5_IJlSD_lEEESL_SM_NS4_8TiledMMAINS4_8MMA_AtomIJNS4_4SM904GMMA31MMA_64x256x32_F32E5M2E5M2_SS_TNILNSQ_7ScaleInE1ELSS_1EEEEEENS4_6LayoutINS5_IJSD_SD_SD_EEENS5_IJNSA_ILi0EEESX_SX_EEEEENS5_IJNS4_10UnderscoreES10_S10_EEEEENS4_23SM90_TMA_LOAD_MULTICASTENS4_14ComposedLayoutINS4_7SwizzleILi3ELi4ELi3EEENS4_18smem_ptr_flag_bitsILi8EEENSV_INS5_IJNSA_ILi8EEESJ_EEENS5_IJSJ_SD_EEEEEEEvNS4_8identityES13_S1D_vS1E_EENS_8epilogue10collective6detail29Sm90TmaWarpSpecializedAdapterINS1H_15DefaultEpilogueISL_SM_SM_NS1G_6thread17LinearCombinationISL_Li1EffLNS1L_9ScaleType4KindE0ELNS_15FloatRoundStyleE2ESL_EENS1_15EpilogueDefaultEEEEEvvEEEEvNT_6ParamsE)
        /*0014*/ 	.word	0x00000110


	//----- nvinfo : EIATTR_MIN_STACK_SIZE
	.align		4
.L_14:
        /*0018*/ 	.byte	0x04, 0x12
        /*001a*/ 	.short	(.L_16 - .L_15)
	.align		4
.L_15:
        /*001c*/ 	.word	index@(_ZN7cutlass13device_kernelINS_4gemm6kernel13GemmUniversalIN4cute5tupleIJiiiiEEENS1_10collective13CollectiveMmaINS1_37MainloopSm90TmaGmmaWarpSpecializedFP8ILi5ENS5_IJNS4_1CILi2EEENSA_ILi4EEENSA_ILi1EEEEEENS1_32KernelTmaWarpSpecializedPingpongEEENS5_IJNSA_ILi64EEENSA_ILi256EEENSA_ILi128EEEEEENS_12float_e5m2_tENS5_IJlSD_lEEESL_SM_NS4_8TiledMMAINS4_8MMA_AtomIJNS4_4SM904GMMA31MMA_64x256x32_F32E5M2E5M2_SS_TNILNSQ_7ScaleInE1ELSS_1EEEEEENS4_6LayoutINS5_IJSD_SD_SD_EEENS5_IJNSA_ILi0EEESX_SX_EEEEENS5_IJNS4_10UnderscoreES10_S10_EEEEENS4_23SM90_TMA_LOAD_MULTICASTENS4_14ComposedLayoutINS4_7SwizzleILi3ELi4ELi3EEENS4_18smem_ptr_flag_bitsILi8EEENSV_INS5_IJNSA_ILi8EEESJ_EEENS5_IJSJ_SD_EEEEEEEvNS4_8identityES13_S1D_vS1E_EENS_8epilogue10collective6detail29Sm90TmaWarpSpecializedAdapterINS1H_15DefaultEpilogueISL_SM_SM_NS1G_6thread17LinearCombinationISL_Li1EffLNS1L_9ScaleType4KindE0ELNS_15FloatRoundStyleE2ESL_EENS1_15EpilogueDefaultEEEEEvvEEEEvNT_6ParamsE)
        /*0020*/ 	.word	0x00000110
.L_16:


//--------------------- .nv.compat                --------------------------
	.section	.nv.compat,"",@"SHT_CUDA_COMPAT_INFO"
	.align	4
        /*0000*/ 	.byte	0x02, 0x09, 0x01, 0x00, 0x02, 0x02, 0x04, 0x00, 0x02, 0x05, 0x05, 0x00, 0x03, 0x07, 0x01, 0x01
        /*0010*/ 	.byte	0x02, 0x03, 0x01, 0x00, 0x02, 0x06, 0x01, 0x00, 0x04, 0x0b, 0x08, 0x00, 0x00, 0x00, 0x00, 0x00
        /*0020*/ 	.byte	0x00, 0x00, 0x00, 0x00


//--------------------- .nv.info._ZN7cutlass13device_kernelINS_4gemm6kernel13GemmUniversalIN4cute5tupleIJiiiiEEENS1_10collective13CollectiveMmaINS1_37MainloopSm90TmaGmmaWarpSpecializedFP8ILi5ENS5_IJNS4_1CILi2EEENSA_ILi4EEENSA_ILi1EEEEEENS1_32KernelTmaWarpSpecializedPingpongEEENS5_IJNSA_ILi64EEENSA_ILi256EEENSA_ILi128EEEEEENS_12float_e5m2_tENS5_IJlSD_lEEESL_SM_NS4_8TiledMMAINS4_8MMA_AtomIJNS4_4SM904GMMA31MMA_64x256x32_F32E5M2E5M2_SS_TNILNSQ_7ScaleInE1ELSS_1EEEEEENS4_6LayoutINS5_IJSD_SD_SD_EEENS5_IJNSA_ILi0EEESX_SX_EEEEENS5_IJNS4_10UnderscoreES10_S10_EEEEENS4_23SM90_TMA_LOAD_MULTICASTENS4_14ComposedLayoutINS4_7SwizzleILi3ELi4ELi3EEENS4_18smem_ptr_flag_bitsILi8EEENSV_INS5_IJNSA_ILi8EEESJ_EEENS5_IJSJ_SD_EEEEEEEvNS4_8identityES13_S1D_vS1E_EENS_8epilogue10collective6detail29Sm90TmaWarpSpecializedAdapterINS1H_15DefaultEpilogueISL_SM_SM_NS1G_6thread17LinearCombinationISL_Li1EffLNS1L_9ScaleType4KindE0ELNS_15FloatRoundStyleE2ESL_EENS1_15EpilogueDefaultEEEEEvvEEEEvNT_6ParamsE --------------------------
	.section	.nv.info._ZN7cutlass13device_kernelINS_4gemm6kernel13GemmUniversalIN4cute5tupleIJiiiiEEENS1_10collective13CollectiveMmaINS1_37MainloopSm90TmaGmmaWarpSpecializedFP8ILi5ENS5_IJNS4_1CILi2EEENSA_ILi4EEENSA_ILi1EEEEEENS1_32KernelTmaWarpSpecializedPingpongEEENS5_IJNSA_ILi64EEENSA_ILi256EEENSA_ILi128EEEEEENS_12float_e5m2_tENS5_IJlSD_lEEESL_SM_NS4_8TiledMMAINS4_8MMA_AtomIJNS4_4SM904GMMA31MMA_64x256x32_F32E5M2E5M2_SS_TNILNSQ_7ScaleInE1ELSS_1EEEEEENS4_6LayoutINS5_IJSD_SD_SD_EEENS5_IJNSA_ILi0EEESX_SX_EEEEENS5_IJNS4_10UnderscoreES10_S10_EEEEENS4_23SM90_TMA_LOAD_MULTICASTENS4_14ComposedLayoutINS4_7SwizzleILi3ELi4ELi3EEENS4_18smem_ptr_flag_bitsILi8EEENSV_INS5_IJNSA_ILi8EEESJ_EEENS5_IJSJ_SD_EEEEEEEvNS4_8identityES13_S1D_vS1E_EENS_8epilogue10collective6detail29Sm90TmaWarpSpecializedAdapterINS1H_15DefaultEpilogueISL_SM_SM_NS1G_6thread17LinearCombinationISL_Li1EffLNS1L_9ScaleType4KindE0ELNS_15FloatRoundStyleE2ESL_EENS1_15EpilogueDefaultEEEEEvvEEEEvNT_6ParamsE,"",@"SHT_CUDA_INFO"
	.sectionflags	@""
	.align	4


	//----- nvinfo : EIATTR_CUDA_API_VERSION
	.align		4
        /*0000*/ 	.byte	0x04, 0x37
        /*0002*/ 	.short	(.L_18 - .L_17)
.L_17:
        /*0004*/ 	.word	0x00000082


	//----- nvinfo : EIATTR_KPARAM_INFO
	.align		4
.L_18:
        /*0008*/ 	.byte	0x04, 0x17
        /*000a*/ 	.short	(.L_20 - .L_19)
.L_19:
        /*000c*/ 	.word	0x00000000
        /*0010*/ 	.short	0x0000
        /*0012*/ 	.short	0x0070
        /*0014*/ 	.byte	0x00, 0xf0, 0x01, 0x10


	//----- nvinfo : EIATTR_SPARSE_MMA_MASK
	.align		4
.L_20:
        /*0018*/ 	.byte	0x03, 0x50
        /*001a*/ 	.short	0x0000


	//----- nvinfo : EIATTR_MAXREG_COUNT
	.align		4
        /*001c*/ 	.byte	0x03, 0x1b
        /*001e*/ 	.short	0x00a8


	//----- nvinfo : EIATTR_NUM_BARRIERS
	.align		4
        /*0020*/ 	.byte	0x02, 0x4c
        /*0022*/ 	.byte	0x01
	.zero		1


	//----- nvinfo : EIATTR_ANNOTATIONS
	.align		4
        /*0024*/ 	.byte	0x04, 0x55
        /*0026*/ 	.short	(.L_22 - .L_21)


	//   ....[0]....
.L_21:
        /*0028*/ 	.word	0x00000001
        /*002c*/ 	.byte	0x30, 0x07, 0x00, 0x00, 0x01, 0x00, 0x00, 0x00, 0x30, 0x09, 0x00, 0x00, 0x01, 0x00, 0x00, 0x00
        /* <DEDUP_REMOVED lines=210> */
        /*0d5c*/ 	.byte	0x00, 0x06, 0x01, 0x00


	//----- nvinfo : EIATTR_MERCURY_ISA_VERSION
	.align		4
.L_22:
        /*0d60*/ 	.byte	0x03, 0x5f
        /*0d62*/ 	.short	0x0101


	//----- nvinfo : EIATTR_INT_WARP_WIDE_INSTR_OFFSETS
	.align		4
        /*0d64*/ 	.byte	0x04, 0x31
        /*0d66*/ 	.short	(.L_24 - .L_23)


	//   ....[0]....
.L_23:
        /*0d68*/ 	.word	0x000005b0


	//   ....[1]....
        /*0d6c*/ 	.word	0x00000630


	//   ....[2]....
        /*0d70*/ 	.word	0x00000640


	//   ....[3]....
        /*0d74*/ 	.word	0x00000650


	//   ....[4]....
        /*0d78*/ 	.word	0x000006a0


	//   ....[5]....
        /*0d7c*/ 	.word	0x000006e0


	//   ....[6]....
        /*0d80*/ 	.word	0x00000800


	//   ....[7]....
        /*0d84*/ 	.word	0x00000820


	//   ....[8]....
        /*0d88*/ 	.word	0x00005810


	//----- nvinfo : EIATTR_COOP_GROUP_MASK_REGIDS
	.align		4
.L_24:
        /*0d8c*/ 	.byte	0x04, 0x29
        /*0d8e*/ 	.short	(.L_26 - .L_25)


	//   ....[0]....
.L_25:
        /*0d90*/ 	.word	0xffffffff


	//   ....[1]....
        /*0d94*/ 	.word	0xffffffff


	//   ....[2]....
        /*0d98*/ 	.word	0xffffffff


	//   ....[3]....
        /*0d9c*/ 	.word	0xffffffff


	//   ....[4]....
        /*0da0*/ 	.word	0xffffffff


	//   ....[5]....
        /*0da4*/ 	.word	0xffffffff


	//   ....[6]....
        /*0da8*/ 	.word	0xffffffff


	//----- nvinfo : EIATTR_COOP_GROUP_INSTR_OFFSETS
	.align		4
.L_26:
        /*0dac*/ 	.byte	0x04, 0x28
        /*0dae*/ 	.short	(.L_28 - .L_27)


	//   ....[0]....
.L_27:
        /*0db0*/ 	.word	0x00000070


	//   ....[1]....
        /*0db4*/ 	.word	0x00000090


	//   ....[2]....
        /*0db8*/ 	.word	0x00000190


	//   ....[3]....
        /*0dbc*/ 	.word	0x000003d0


	//   ....[4]....
        /*0dc0*/ 	.word	0x00000410


	//   ....[5]....
        /*0dc4*/ 	.word	0x00000500


	//   ....[6]....
        /*0dc8*/ 	.word	0x000009c0


	//----- nvinfo : EIATTR_REG_RECONFIG
	.align		4
.L_28:
        /*0dcc*/ 	.byte	0x01, 0x54
	.zero		2


	//----- nvinfo : EIATTR_MBARRIER_INSTR_OFFSETS
	.align		4
        /*0dd0*/ 	.byte	0x04, 0x39
        /*0dd2*/ 	.short	(.L_30 - .L_29)


	//   ....[0]....
.L_29:
        /*0dd4*/ 	.word	0x00000310
        /*0dd8*/ 	.word	0x000000ff
        /*0ddc*/ 	.word	0x00000000
        /*0de0*/ 	.short	0x0100
        /*0de2*/ 	.byte	0x07
	.zero		1


	//   ....[1]....
        /*0de4*/ 	.word	0x00000320
        /*0de8*/ 	.word	0x000000ff
        /*0dec*/ 	.word	0x00000028
        /*0df0*/ 	.short	0x0100
        /*0df2*/ 	.byte	0x07
	.zero		1


	//   ....[2]....
        /*0df4*/ 	.word	0x00000330
        /*0df8*/ 	.word	0x000000ff
        /*0dfc*/ 	.word	0x00000008
        /*0e00*/ 	.short	0x0100
        /*0e02*/ 	.byte	0x07
	.zero		1


	//   ....[3]....
        /*0e04*/ 	.word	0x00000340
        /*0e08*/ 	.word	0x000000ff
        /*0e0c*/ 	.word	0x00000030
        /*0e10*/ 	.short	0x0100
        /*0e12*/ 	.byte	0x07
	.zero		1


	//   ....[4]....
        /*0e14*/ 	.word	0x00000350
        /*0e18*/ 	.word	0x000000ff
        /*0e1c*/ 	.word	0x00000010
        /*0e20*/ 	.short	0x0100
        /*0e22*/ 	.byte	0x07
	.zero		1


	//   ....[5]....
        /*0e24*/ 	.word	0x00000360
        /*0e28*/ 	.word	0x000000ff
        /*0e2c*/ 	.word	0x00000038
        /*0e30*/ 	.short	0x0100
        /*0e32*/ 	.byte	0x07
	.zero		1


	//   ....[6]....
        /*0e34*/ 	.word	0x00000370
        /*0e38*/ 	.word	0x000000ff
        /*0e3c*/ 	.word	0x00000018
        /*0e40*/ 	.short	0x0100
        /*0e42*/ 	.byte	0x07
	.zero		1


	//   ....[7]....
        /*0e44*/ 	.word	0x00000380
        /*0e48*/ 	.word	0x000000ff
        /*0e4c*/ 	.word	0x00000040
        /*0e50*/ 	.short	0x0100
        /*0e52*/ 	.byte	0x07
	.zero		1


	//   ....[8]....
        /*0e54*/ 	.word	0x00000390
        /*0e58*/ 	.word	0x000000ff
        /*0e5c*/ 	.word	0x00000020
        /*0e60*/ 	.short	0x0100
        /*0e62*/ 	.byte	0x07
	.zero		1


	//   ....[9]....
        /*0e64*/ 	.word	0x000003a0
        /*0e68*/ 	.word	0x000000ff
        /*0e6c*/ 	.word	0x00000048
        /*0e70*/ 	.short	0x0100
        /*0e72*/ 	.byte	0x07
	.zero		1


	//   ....[10]....
        /*0e74*/ 	.word	0x00000860
        /*0e78*/ 	.word	0x000000ff
        /*0e7c*/ 	.word	0x00000080
        /*0e80*/ 	.short	0x0100
        /*0e82*/ 	.byte	0x07
	.zero		1


	//   ....[11]....
        /*0e84*/ 	.word	0x00000900
        /*0e88*/ 	.word	0x000000ff
        /*0e8c*/ 	.word	0x00000088
        /*0e90*/ 	.short	0x0100
        /*0e92*/ 	.byte	0x07
	.zero		1


	//   ....[12]....
        /*0e94*/ 	.word	0x00000940
        /*0e98*/ 	.word	0x000000ff
        /*0e9c*/ 	.word	0x00000060
        /*0ea0*/ 	.short	0x0100
        /*0ea2*/ 	.byte	0x0a
	.zero		1


	//   ....[13]....
        /*0ea4*/ 	.word	0x00000950
        /*0ea8*/ 	.word	0x000000ff
        /*0eac*/ 	.word	0x00000068
        /*0eb0*/ 	.short	0x0100
        /*0eb2*/ 	.byte	0x0a
	.zero		1


	//   ....[14]....
        /*0eb4*/ 	.word	0x00000960
        /*0eb8*/ 	.word	0x000000ff
        /*0ebc*/ 	.word	0x00000070
        /*0ec0*/ 	.short	0x0100
        /*0ec2*/ 	.byte	0x0a
	.zero		1


	//   ....[15]....
        /*0ec4*/ 	.word	0x00000970
        /*0ec8*/ 	.word	0x000000ff
        /*0ecc*/ 	.word	0x00000078
        /*0ed0*/ 	.short	0x0100
        /*0ed2*/ 	.byte	0x0a
	.zero		1


	//   ....[16]....
        /*0ed4*/ 	.word	0x00001840
        /*0ed8*/ 	.word	0x000000ff
        /*0edc*/ 	.word	0xfffffff8
        /*0ee0*/ 	.short	0x010a
        /*0ee2*/ 	.byte	0x12
	.zero		1


	//   ....[17]....
        /*0ee4*/ 	.word	0x00002210
        /*0ee8*/ 	.word	0x000000ff
        /*0eec*/ 	.word	0x00000000
        /*0ef0*/ 	.short	0x010a
        /*0ef2*/ 	.byte	0x06
	.zero		1


	//   ....[18]....
        /*0ef4*/ 	.word	0x00002250
        /*0ef8*/ 	.word	0x000000ff
        /*0efc*/ 	.word	0x00000000
        /*0f00*/ 	.short	0x010a
        /*0f02*/ 	.byte	0x06
	.zero		1


	//   ....[19]....
        /*0f04*/ 	.word	0x000034f0
        /*0f08*/ 	.word	0x000000ff
        /*0f0c*/ 	.word	0x00000000
        /*0f10*/ 	.short	0x010a
        /*0f12*/ 	.byte	0x09
	.zero		1


	//   ....[20]....
        /*0f14*/ 	.word	0x00003530
        /*0f18*/ 	.word	0x000000ff
        /*0f1c*/ 	.word	0x00000000
        /*0f20*/ 	.short	0x010a
        /*0f22*/ 	.byte	0x09
	.zero		1


	//   ....[21]....
        /*0f24*/ 	.word	0x000046a0
        /*0f28*/ 	.word	0x000000e5
        /*0f2c*/ 	.word	0x00000000
        /*0f30*/ 	.short	0x0101
        /*0f32*/ 	.byte	0x3f
	.zero		1


	//   ....[22]....
        /*0f34*/ 	.word	0x00005720
        /*0f38*/ 	.word	0x000000e5
        /*0f3c*/ 	.word	0x00000000
        /*0f40*/ 	.short	0x0101
        /*0f42*/ 	.byte	0x1c
	.zero		1


	//   ....[23]....
        /*0f44*/ 	.word	0x000058d0
        /*0f48*/ 	.word	0x00000018
        /*0f4c*/ 	.word	0x00000000
        /*0f50*/ 	.short	0x0101
        /*0f52*/ 	.byte	0x3f
	.zero		1


	//   ....[24]....
        /*0f54*/ 	.word	0x00005990
        /*0f58*/ 	.word	0x000000ff
        /*0f5c*/ 	.word	0x00000008
        /*0f60*/ 	.short	0x010a
        /*0f62*/ 	.byte	0x12
	.zero		1


	//   ....[25]....
        /*0f64*/ 	.word	0x0000eb60
        /*0f68*/ 	.word	0x00000003
        /*0f6c*/ 	.word	0x00000000
        /*0f70*/ 	.short	0x0101
        /*0f72*/ 	.byte	0x1c
	.zero		1


	//   ....[26]....
        /*0f74*/ 	.word	0x0000f680
        /*0f78*/ 	.word	0x0000000b
        /*0f7c*/ 	.word	0x00000028
        /*0f80*/ 	.short	0x010a
        /*0f82*/ 	.byte	0x3f
	.zero		1


	//   ....[27]....
        /*0f84*/ 	.word	0x0000fa70
        /*0f88*/ 	.word	0x00000004
        /*0f8c*/ 	.word	0x00000088
        /*0f90*/ 	.short	0x0101
        /*0f92*/ 	.byte	0x3f
	.zero		1


	//   ....[28]....
        /*0f94*/ 	.word	0x00010260
        /*0f98*/ 	.word	0x00000007
        /*0f9c*/ 	.word	0x00000000
        /*0fa0*/ 	.short	0x010a
        /*0fa2*/ 	.byte	0x3f
	.zero		1


	//   ....[29]....
        /*0fa4*/ 	.word	0x000102e0
        /*0fa8*/ 	.word	0x00000009
        /*0fac*/ 	.word	0x00000000
        /*0fb0*/ 	.short	0x010a
        /*0fb2*/ 	.byte	0x3f
	.zero		1


	//   ....[30]....
        /*0fb4*/ 	.word	0x00010370
        /*0fb8*/ 	.word	0x00000006
        /*0fbc*/ 	.word	0x00000000
        /*0fc0*/ 	.short	0x010a
        /*0fc2*/ 	.byte	0x3f
	.zero		1


	//   ....[31]....
        /*0fc4*/ 	.word	0x00010400
        /*0fc8*/ 	.word	0x00000009
        /*0fcc*/ 	.word	0x00000000
        /*0fd0*/ 	.short	0x010a
        /*0fd2*/ 	.byte	0x3f
	.zero		1


	//   ....[32]....
        /*0fd4*/ 	.word	0x00010490
        /*0fd8*/ 	.word	0x00000003
        /*0fdc*/ 	.word	0x00000000
        /*0fe0*/ 	.short	0x010a
        /*0fe2*/ 	.byte	0x3f
	.zero		1


	//   ....[33]....
        /*0fe4*/ 	.word	0x00010500
        /*0fe8*/ 	.word	0x00000003
        /*0fec*/ 	.word	0xfffffff8
        /*0ff0*/ 	.short	0x010a
        /*0ff2*/ 	.byte	0x3f
	.zero		1


	//   ....[34]....
        /*0ff4*/ 	.word	0x00010560
        /*0ff8*/ 	.word	0x00000003
        /*0ffc*/ 	.word	0x00000000
        /*1000*/ 	.short	0x010a
        /*1002*/ 	.byte	0x3f
	.zero		1


	//   ....[35]....
        /*1004*/ 	.word	0x000105d0
        /*1008*/ 	.word	0x00000000
        /*100c*/ 	.word	0x00000000
        /*1010*/ 	.short	0x010a
        /*1012*/ 	.byte	0x3f
	.zero		1


	//   ....[36]....
        /*1014*/ 	.word	0x00010640
        /*1018*/ 	.word	0x00000019
        /*101c*/ 	.word	0x00000008
        /*1020*/ 	.short	0x010a
        /*1022*/ 	.byte	0x3f
	.zero		1


	//   ....[37]....
        /*1024*/ 	.word	0x00010710
        /*1028*/ 	.word	0x0000000b
        /*102c*/ 	.word	0x00000028
        /*1030*/ 	.short	0x010a
        /*1032*/ 	.byte	0x3f
	.zero		1


	//   ....[38]....
        /*1034*/ 	.word	0x000107f0
        /*1038*/ 	.word	0x00000007
        /*103c*/ 	.word	0x00000000
        /*1040*/ 	.short	0x010a
        /*1042*/ 	.byte	0x3f
	.zero		1


	//   ....[39]....
        /*1044*/ 	.word	0x00010840
        /*1048*/ 	.word	0x00000009
        /*104c*/ 	.word	0x00000000
        /*1050*/ 	.short	0x010a
        /*1052*/ 	.byte	0x3f
	.zero		1


	//   ....[40]....
        /*1054*/ 	.word	0x00010890
        /*1058*/ 	.word	0x00000006
        /*105c*/ 	.word	0x00000000
        /*1060*/ 	.short	0x010a
        /*1062*/ 	.byte	0x3f
	.zero		1


	//   ....[41]....
        /*1064*/ 	.word	0x000108e0
        /*1068*/ 	.word	0x00000009
        /*106c*/ 	.word	0x00000000
        /*1070*/ 	.short	0x010a
        /*1072*/ 	.byte	0x3f
	.zero		1


	//----- nvinfo : EIATTR_NUM_MBARRIERS
	.align		4
.L_30:
        /*1074*/ 	.byte	0x03, 0x38
        /*1076*/ 	.short	0x0010


	//----- nvinfo : EIATTR_EXIT_INSTR_OFFSETS
	.align		4
        /*1078*/ 	.byte	0x04, 0x1c
        /*107a*/ 	.short	(.L_32 - .L_31)


	//   ....[0]....
.L_31:
        /*107c*/ 	.word	0x00001550


	//   ....[1]....
        /*1080*/ 	.word	0x000015b0


	//   ....[2]....
        /*1084*/ 	.word	0x0000f270


	//   ....[3]....
        /*1088*/ 	.word	0x0000f2a0


	//   ....[4]....
        /*108c*/ 	.word	0x000104e0


	//----- nvinfo : EIATTR_MAX_THREADS
	.align		4
.L_32:
        /*1090*/ 	.byte	0x04, 0x05
        /*1092*/ 	.short	(.L_34 - .L_33)
.L_33:
        /*1094*/ 	.word	0x00000180
        /*1098*/ 	.word	0x00000001
        /*109c*/ 	.word	0x00000001


	//----- nvinfo : EIATTR_CRS_STACK_SIZE
	.align		4
.L_34:
        /*10a0*/ 	.byte	0x04, 0x1e
        /*10a2*/ 	.short	(.L_36 - .L_35)
.L_35:
        /*10a4*/ 	.word	0x00000000


	//----- nvinfo : EIATTR_CBANK_PARAM_SIZE
	.align		4
.L_36:
        /*10a8*/ 	.byte	0x03, 0x19
        /*10aa*/ 	.short	0x0470


	//----- nvinfo : EIATTR_PARAM_CBANK
	.align		4
        /*10ac*/ 	.byte	0x04, 0x0a
        /*10ae*/ 	.short	(.L_38 - .L_37)
	.align		4
.L_37:
        /*10b0*/ 	.word	index@(.nv.constant0._ZN7cutlass13device_kernelINS_4gemm6kernel13GemmUniversalIN4cute5tupleIJiiiiEEENS1_10collective13CollectiveMmaINS1_37MainloopSm90TmaGmmaWarpSpecializedFP8ILi5ENS5_IJNS4_1CILi2EEENSA_ILi4EEENSA_ILi1EEEEEENS1_32KernelTmaWarpSpecializedPingpongEEENS5_IJNSA_ILi64EEENSA_ILi256EEENSA_ILi128EEEEEENS_12float_e5m2_tENS5_IJlSD_lEEESL_SM_NS4_8TiledMMAINS4_8MMA_AtomIJNS4_4SM904GMMA31MMA_64x256x32_F32E5M2E5M2_SS_TNILNSQ_7ScaleInE1ELSS_1EEEEEENS4_6LayoutINS5_IJSD_SD_SD_EEENS5_IJNSA_ILi0EEESX_SX_EEEEENS5_IJNS4_10UnderscoreES10_S10_EEEEENS4_23SM90_TMA_LOAD_MULTICASTENS4_14ComposedLayoutINS4_7SwizzleILi3ELi4ELi3EEENS4_18smem_ptr_flag_bitsILi8EEENSV_INS5_IJNSA_ILi8EEESJ_EEENS5_IJSJ_SD_EEEEEEEvNS4_8identityES13_S1D_vS1E_EENS_8epilogue10collective6detail29Sm90TmaWarpSpecializedAdapterINS1H_15DefaultEpilogueISL_SM_SM_NS1G_6thread17LinearCombinationISL_Li1EffLNS1L_9ScaleType4KindE0ELNS_15FloatRoundStyleE2ESL_EENS1_15EpilogueDefaultEEEEEvvEEEEvNT_6ParamsE)
        /*10b4*/ 	.short	0x0210
        /*10b6*/ 	.short	0x0470


	//----- nvinfo : EIATTR_SW_WAR
	.align		4
.L_38:
        /*10b8*/ 	.byte	0x04, 0x36
        /*10ba*/ 	.short	(.L_40 - .L_39)
.L_39:
        /*10bc*/ 	.word	0x00000008
.L_40:


//--------------------- .nv.callgraph             --------------------------
	.section	.nv.callgraph,"",@"SHT_CUDA_CALLGRAPH"
	.align	4
	.sectionentsize	8
	.align		4
        /*0000*/ 	.word	0x00000000
	.align		4
        /*0004*/ 	.word	0xffffffff
	.align		4
        /*0008*/ 	.word	0x00000000
	.align		4
        /*000c*/ 	.word	0xfffffffe
	.align		4
        /*0010*/ 	.word	0x00000000
	.align		4
        /*0014*/ 	.word	0xfffffffd
	.align		4
        /*0018*/ 	.word	0x00000000
	.align		4
        /*001c*/ 	.word	0xfffffffc


//--------------------- .nv.constant4             --------------------------
	.section	.nv.constant4,"a",@progbits
	.align	8
	.align		8
.nv.constant4:
        /*0000*/ 	.dword	_ZN40_INTERNAL_e58301cc_4_k_cu_0abe3a60_260234cuda3std3__45__cpo5beginE
	.align		8
        /*0008*/ 	.dword	_ZN40_INTERNAL_e58301cc_4_k_cu_0abe3a60_260234cuda3std3__45__cpo3endE
	.align		8
        /*0010*/ 	.dword	_ZN40_INTERNAL_e58301cc_4_k_cu_0abe3a60_260234cuda3std3__45__cpo6cbeginE
	.align		8
        /*0018*/ 	.dword	_ZN40_INTERNAL_e58301cc_4_k_cu_0abe3a60_260234cuda3std3__45__cpo4cendE
	.align		8
        /*0020*/ 	.dword	_ZN40_INTERNAL_e58301cc_4_k_cu_0abe3a60_260234cuda3std3__442_GLOBAL__N__e58301cc_4_k_cu_0abe3a60_260236ignoreE
	.align		8
        /*0028*/ 	.dword	_ZN40_INTERNAL_e58301cc_4_k_cu_0abe3a60_260234cuda3std3__419piecewise_constructE
	.align		8
        /*0030*/ 	.dword	_ZN40_INTERNAL_e58301cc_4_k_cu_0abe3a60_260234cuda3std3__48in_placeE
	.align		8
        /*0038*/ 	.dword	_ZN40_INTERNAL_e58301cc_4_k_cu_0abe3a60_260234cuda3std6ranges3__45__cpo4swapE
	.align		8
        /*0040*/ 	.dword	_ZN40_INTERNAL_e58301cc_4_k_cu_0abe3a60_260234cuda3std6ranges3__45__cpo9iter_moveE
	.align		8
        /*0048*/ 	.dword	_ZN40_INTERNAL_e58301cc_4_k_cu_0abe3a60_260234cute7productE
	.align		8
        /*0050*/ 	.dword	_ZN40_INTERNAL_e58301cc_4_k_cu_0abe3a60_260234cute1_E


//--------------------- .text._ZN7cutlass13device_kernelINS_4gemm6kernel13GemmUniversalIN4cute5tupleIJiiiiEEENS1_10collective13CollectiveMmaINS1_37MainloopSm90TmaGmmaWarpSpecializedFP8ILi5ENS5_IJNS4_1CILi2EEENSA_ILi4EEENSA_ILi1EEEEEENS1_32KernelTmaWarpSpecializedPingpongEEENS5_IJNSA_ILi64EEENSA_ILi256EEENSA_ILi128EEEEEENS_12float_e5m2_tENS5_IJlSD_lEEESL_SM_NS4_8TiledMMAINS4_8MMA_AtomIJNS4_4SM904GMMA31MMA_64x256x32_F32E5M2E5M2_SS_TNILNSQ_7ScaleInE1ELSS_1EEEEEENS4_6LayoutINS5_IJSD_SD_SD_EEENS5_IJNSA_ILi0EEESX_SX_EEEEENS5_IJNS4_10UnderscoreES10_S10_EEEEENS4_23SM90_TMA_LOAD_MULTICASTENS4_14ComposedLayoutINS4_7SwizzleILi3ELi4ELi3EEENS4_18smem_ptr_flag_bitsILi8EEENSV_INS5_IJNSA_ILi8EEESJ_EEENS5_IJSJ_SD_EEEEEEEvNS4_8identityES13_S1D_vS1E_EENS_8epilogue10collective6detail29Sm90TmaWarpSpecializedAdapterINS1H_15DefaultEpilogueISL_SM_SM_NS1G_6thread17LinearCombinationISL_Li1EffLNS1L_9ScaleType4KindE0ELNS_15FloatRoundStyleE2ESL_EENS1_15EpilogueDefaultEEEEEvvEEEEvNT_6ParamsE --------------------------
	.section	.text._ZN7cutlass13device_kernelINS_4gemm6kernel13GemmUniversalIN4cute5tupleIJiiiiEEENS1_10collective13CollectiveMmaINS1_37MainloopSm90TmaGmmaWarpSpecializedFP8ILi5ENS5_IJNS4_1CILi2EEENSA_ILi4EEENSA_ILi1EEEEEENS1_32KernelTmaWarpSpecializedPingpongEEENS5_IJNSA_ILi64EEENSA_ILi256EEENSA_ILi128EEEEEENS_12float_e5m2_tENS5_IJlSD_lEEESL_SM_NS4_8TiledMMAINS4_8MMA_AtomIJNS4_4SM904GMMA31MMA_64x256x32_F32E5M2E5M2_SS_TNILNSQ_7ScaleInE1ELSS_1EEEEEENS4_6LayoutINS5_IJSD_SD_SD_EEENS5_IJNSA_ILi0EEESX_SX_EEEEENS5_IJNS4_10UnderscoreES10_S10_EEEEENS4_23SM90_TMA_LOAD_MULTICASTENS4_14ComposedLayoutINS4_7SwizzleILi3ELi4ELi3EEENS4_18smem_ptr_flag_bitsILi8EEENSV_INS5_IJNSA_ILi8EEESJ_EEENS5_IJSJ_SD_EEEEEEEvNS4_8identityES13_S1D_vS1E_EENS_8epilogue10collective6detail29Sm90TmaWarpSpecializedAdapterINS1H_15DefaultEpilogueISL_SM_SM_NS1G_6thread17LinearCombinationISL_Li1EffLNS1L_9ScaleType4KindE0ELNS_15FloatRoundStyleE2ESL_EENS1_15EpilogueDefaultEEEEEvvEEEEvNT_6ParamsE,"ax",@progbits
	.align	128
.text._ZN7cutlass13device_kernelINS_4gemm6kernel13GemmUniversalIN4cute5tupleIJiiiiEEENS1_10collective13CollectiveMmaINS1_37MainloopSm90TmaGmmaWarpSpecializedFP8ILi5ENS5_IJNS4_1CILi2EEENSA_ILi4EEENSA_ILi1EEEEEENS1_32KernelTmaWarpSpecializedPingpongEEENS5_IJNSA_ILi64EEENSA_ILi256EEENSA_ILi128EEEEEENS_12float_e5m2_tENS5_IJlSD_lEEESL_SM_NS4_8TiledMMAINS4_8MMA_AtomIJNS4_4SM904GMMA31MMA_64x256x32_F32E5M2E5M2_SS_TNILNSQ_7ScaleInE1ELSS_1EEEEEENS4_6LayoutINS5_IJSD_SD_SD_EEENS5_IJNSA_ILi0EEESX_SX_EEEEENS5_IJNS4_10UnderscoreES10_S10_EEEEENS4_23SM90_TMA_LOAD_MULTICASTENS4_14ComposedLayoutINS4_7SwizzleILi3ELi4ELi3EEENS4_18smem_ptr_flag_bitsILi8EEENSV_INS5_IJNSA_ILi8EEESJ_EEENS5_IJSJ_SD_EEEEEEEvNS4_8identityES13_S1D_vS1E_EENS_8epilogue10collective6detail29Sm90TmaWarpSpecializedAdapterINS1H_15DefaultEpilogueISL_SM_SM_NS1G_6thread17LinearCombinationISL_Li1EffLNS1L_9ScaleType4KindE0ELNS_15FloatRoundStyleE2ESL_EENS1_15EpilogueDefaultEEEEEvvEEEEvNT_6ParamsE:
        .type           _ZN7cutlass13device_kernelINS_4gemm6kernel13GemmUniversalIN4cute5tupleIJiiiiEEENS1_10collective13CollectiveMmaINS1_37MainloopSm90TmaGmmaWarpSpecializedFP8ILi5ENS5_IJNS4_1CILi2EEENSA_ILi4EEENSA_ILi1EEEEEENS1_32KernelTmaWarpSpecializedPingpongEEENS5_IJNSA_ILi64EEENSA_ILi256EEENSA_ILi128EEEEEENS_12float_e5m2_tENS5_IJlSD_lEEESL_SM_NS4_8TiledMMAINS4_8MMA_AtomIJNS4_4SM904GMMA31MMA_64x256x32_F32E5M2E5M2_SS_TNILNSQ_7ScaleInE1ELSS_1EEEEEENS4_6LayoutINS5_IJSD_SD_SD_EEENS5_IJNSA_ILi0EEESX_SX_EEEEENS5_IJNS4_10UnderscoreES10_S10_EEEEENS4_23SM90_TMA_LOAD_MULTICASTENS4_14ComposedLayoutINS4_7SwizzleILi3ELi4ELi3EEENS4_18smem_ptr_flag_bitsILi8EEENSV_INS5_IJNSA_ILi8EEESJ_EEENS5_IJSJ_SD_EEEEEEEvNS4_8identityES13_S1D_vS1E_EENS_8epilogue10collective6detail29Sm90TmaWarpSpecializedAdapterINS1H_15DefaultEpilogueISL_SM_SM_NS1G_6thread17LinearCombinationISL_Li1EffLNS1L_9ScaleType4KindE0ELNS_15FloatRoundStyleE2ESL_EENS1_15EpilogueDefaultEEEEEvvEEEEvNT_6ParamsE,@function
        .size           _ZN7cutlass13device_kernelINS_4gemm6kernel13GemmUniversalIN4cute5tupleIJiiiiEEENS1_10collective13CollectiveMmaINS1_37MainloopSm90TmaGmmaWarpSpecializedFP8ILi5ENS5_IJNS4_1CILi2EEENSA_ILi4EEENSA_ILi1EEEEEENS1_32KernelTmaWarpSpecializedPingpongEEENS5_IJNSA_ILi64EEENSA_ILi256EEENSA_ILi128EEEEEENS_12float_e5m2_tENS5_IJlSD_lEEESL_SM_NS4_8TiledMMAINS4_8MMA_AtomIJNS4_4SM904GMMA31MMA_64x256x32_F32E5M2E5M2_SS_TNILNSQ_7ScaleInE1ELSS_1EEEEEENS4_6LayoutINS5_IJSD_SD_SD_EEENS5_IJNSA_ILi0EEESX_SX_EEEEENS5_IJNS4_10UnderscoreES10_S10_EEEEENS4_23SM90_TMA_LOAD_MULTICASTENS4_14ComposedLayoutINS4_7SwizzleILi3ELi4ELi3EEENS4_18smem_ptr_flag_bitsILi8EEENSV_INS5_IJNSA_ILi8EEESJ_EEENS5_IJSJ_SD_EEEEEEEvNS4_8identityES13_S1D_vS1E_EENS_8epilogue10collective6detail29Sm90TmaWarpSpecializedAdapterINS1H_15DefaultEpilogueISL_SM_SM_NS1G_6thread17LinearCombinationISL_Li1EffLNS1L_9ScaleType4KindE0ELNS_15FloatRoundStyleE2ESL_EENS1_15EpilogueDefaultEEEEEvvEEEEvNT_6ParamsE,(.L_x_338 - _ZN7cutlass13device_kernelINS_4gemm6kernel13GemmUniversalIN4cute5tupleIJiiiiEEENS1_10collective13CollectiveMmaINS1_37MainloopSm90TmaGmmaWarpSpecializedFP8ILi5ENS5_IJNS4_1CILi2EEENSA_ILi4EEENSA_ILi1EEEEEENS1_32KernelTmaWarpSpecializedPingpongEEENS5_IJNSA_ILi64EEENSA_ILi256EEENSA_ILi128EEEEEENS_12float_e5m2_tENS5_IJlSD_lEEESL_SM_NS4_8TiledMMAINS4_8MMA_AtomIJNS4_4SM904GMMA31MMA_64x256x32_F32E5M2E5M2_SS_TNILNSQ_7ScaleInE1ELSS_1EEEEEENS4_6LayoutINS5_IJSD_SD_SD_EEENS5_IJNSA_ILi0EEESX_SX_EEEEENS5_IJNS4_10UnderscoreES10_S10_EEEEENS4_23SM90_TMA_LOAD_MULTICASTENS4_14ComposedLayoutINS4_7SwizzleILi3ELi4ELi3EEENS4_18smem_ptr_flag_bitsILi8EEENSV_INS5_IJNSA_ILi8EEESJ_EEENS5_IJSJ_SD_EEEEEEEvNS4_8identityES13_S1D_vS1E_EENS_8epilogue10collective6detail29Sm90TmaWarpSpecializedAdapterINS1H_15DefaultEpilogueISL_SM_SM_NS1G_6thread17LinearCombinationISL_Li1EffLNS1L_9ScaleType4KindE0ELNS_15FloatRoundStyleE2ESL_EENS1_15EpilogueDefaultEEEEEvvEEEEvNT_6ParamsE)
        .other          _ZN7cutlass13device_kernelINS_4gemm6kernel13GemmUniversalIN4cute5tupleIJiiiiEEENS1_10collective13CollectiveMmaINS1_37MainloopSm90TmaGmmaWarpSpecializedFP8ILi5ENS5_IJNS4_1CILi2EEENSA_ILi4EEENSA_ILi1EEEEEENS1_32KernelTmaWarpSpecializedPingpongEEENS5_IJNSA_ILi64EEENSA_ILi256EEENSA_ILi128EEEEEENS_12float_e5m2_tENS5_IJlSD_lEEESL_SM_NS4_8TiledMMAINS4_8MMA_AtomIJNS4_4SM904GMMA31MMA_64x256x32_F32E5M2E5M2_SS_TNILNSQ_7ScaleInE1ELSS_1EEEEEENS4_6LayoutINS5_IJSD_SD_SD_EEENS5_IJNSA_ILi0EEESX_SX_EEEEENS5_IJNS4_10UnderscoreES10_S10_EEEEENS4_23SM90_TMA_LOAD_MULTICASTENS4_14ComposedLayoutINS4_7SwizzleILi3ELi4ELi3EEENS4_18smem_ptr_flag_bitsILi8EEENSV_INS5_IJNSA_ILi8EEESJ_EEENS5_IJSJ_SD_EEEEEEEvNS4_8identityES13_S1D_vS1E_EENS_8epilogue10collective6detail29Sm90TmaWarpSpecializedAdapterINS1H_15DefaultEpilogueISL_SM_SM_NS1G_6thread17LinearCombinationISL_Li1EffLNS1L_9ScaleType4KindE0ELNS_15FloatRoundStyleE2ESL_EENS1_15EpilogueDefaultEEEEEvvEEEEvNT_6ParamsE,@"STO_CUDA_ENTRY STV_DEFAULT"
_ZN7cutlass13device_kernelINS_4gemm6kernel13GemmUniversalIN4cute5tupleIJiiiiEEENS1_10collective13CollectiveMmaINS1_37MainloopSm90TmaGmmaWarpSpecializedFP8ILi5ENS5_IJNS4_1CILi2EEENSA_ILi4EEENSA_ILi1EEEEEENS1_32KernelTmaWarpSpecializedPingpongEEENS5_IJNSA_ILi64EEENSA_ILi256EEENSA_ILi128EEEEEENS_12float_e5m2_tENS5_IJlSD_lEEESL_SM_NS4_8TiledMMAINS4_8MMA_AtomIJNS4_4SM904GMMA31MMA_64x256x32_F32E5M2E5M2_SS_TNILNSQ_7ScaleInE1ELSS_1EEEEEENS4_6LayoutINS5_IJSD_SD_SD_EEENS5_IJNSA_ILi0EEESX_SX_EEEEENS5_IJNS4_10UnderscoreES10_S10_EEEEENS4_23SM90_TMA_LOAD_MULTICASTENS4_14ComposedLayoutINS4_7SwizzleILi3ELi4ELi3EEENS4_18smem_ptr_flag_bitsILi8EEENSV_INS5_IJNSA_ILi8EEESJ_EEENS5_IJSJ_SD_EEEEEEEvNS4_8identityES13_S1D_vS1E_EENS_8epilogue10collective6detail29Sm90TmaWarpSpecializedAdapterINS1H_15DefaultEpilogueISL_SM_SM_NS1G_6thread17LinearCombinationISL_Li1EffLNS1L_9ScaleType4KindE0ELNS_15FloatRoundStyleE2ESL_EENS1_15EpilogueDefaultEEEEEvvEEEEvNT_6ParamsE:
[----:B------:R-:W0:Y:S02]  /*0000*/  LDC R1, c[0x0][0x28] ;  /* 0x00000a00ff017b82 */ /* 0x000e240000000800 */
[----:B0-----:R-:W-:Y:S01]  /*0010*/  VIADD R1, R1, 0xfffffef0 ;  /* 0xfffffef001017836 */ /* 0x001fe20000000000 */
[----:B------:R-:W0:Y:S01]  /*0020*/  S2R R3, SR_TID.X ;  /* 0x0000000000037919 */ /* 0x000e220000002100 */
[----:B------:R-:W-:Y:S01]  /*0030*/  ELECT P0, URZ, PT ;  /* 0x00000000003f782f */ /* 0x000fe20003800000 */
[----:B------:R-:W-:Y:S01]  /*0040*/  BSSY B0, `(.L_x_0) ;  /* 0x0000014000007945 */ /* 0x000fe20003800000 */
[--C-:B0-----:R-:W-:Y:S02]  /*0050*/  SHF.R.U32.HI R0, RZ, 0x5, R3.reuse ;  /* 0x00000005ff007819 */ /* 0x101fe40000011603 */
[----:B------:R-:W-:-:S03]  /*0060*/  SHF.R.U32.HI R5, RZ, 0x7, R3 ;  /* 0x00000007ff057819 */ /* 0x000fc60000011603 */
[----:B------:R-:W0:Y:S02]  /*0070*/  SHFL.IDX PT, R2, R0, RZ, 0x1f ;  /* 0x00001fff00027589 */ /* 0x000e2400000e0000 */
[----:B0-----:R-:W-:Y:S02]  /*0080*/  R2UR UR6, R2 ;  /* 0x00000000020672ca */ /* 0x001fe400000e0000 */
[----:B------:R0:W1:Y:S11]  /*0090*/  SHFL.IDX PT, R2, R5, RZ, 0x1f ;  /* 0x00001fff05027589 */ /* 0x00007600000e0000 */
[----:B------:R-:W-:-:S02]  /*00a0*/  USHF.R.S32.HI UR4, URZ, 0x1f, UR6 ;  /* 0x0000001f3f047899 */ /* 0x000fc40008011406 */
[----:B------:R-:W-:Y:S02]  /*00b0*/  ISETP.NE.OR P0, PT, RZ, UR6, !P0 ;  /* 0x00000006ff007c0c */ /* 0x000fe4000c705670 */
[----:B------:R-:W-:-:S04]  /*00c0*/  ULEA.HI UR4, UR4, UR6, URZ, 0x2 ;  /* 0x0000000604047291 */ /* 0x000fc8000f8f103f */
[----:B------:R-:W-:-:S04]  /*00d0*/  ULOP3.LUT UR4, UR4, 0xfffffffc, URZ, 0xc0, !UPT ;  /* 0xfffffffc04047892 */ /* 0x000fc8000f8ec03f */
[----:B------:R-:W-:-:S03]  /*00e0*/  UIADD3 UR6, UR6, -UR4, URZ ;  /* 0x8000000406067290 */ /* 0x000fc6000fffe03f */
[----:B01----:R-:W-:Y:S09]  /*00f0*/  @P0 BRA `(.L_x_1) ;  /* 0x0000000000200947 */ /* 0x003ff20003800000 */
[----:B------:R-:W-:Y:S02]  /*0100*/  ULDC.64 UR4, c[0x0][0x198] ;  /* 0x0000660000047ab9 */ /* 0x000fe40000000a00 */
[----:B------:R-:W-:Y:S02]  /*0110*/  UIADD3 UR8, UP0, UR4, 0xf0, URZ ;  /* 0x000000f004087890 */ /* 0x000fe4000ff1e03f */
[----:B------:R-:W-:Y:S02]  /*0120*/  UIADD3 UR4, UP1, UR4, 0x1f0, URZ ;  /* 0x000001f004047890 */ /* 0x000fe4000ff3e03f */
[----:B------:R-:W-:Y:S02]  /*0130*/  UIADD3.X UR9, URZ, UR5, URZ, UP0, !UPT ;  /* 0x000000053f097290 */ /* 0x000fe400087fe43f */
[----:B------:R-:W-:-:S07]  /*0140*/  UIADD3.X UR5, URZ, UR5, URZ, UP1, !UPT ;  /* 0x000000053f057290 */ /* 0x000fce0008ffe43f */
[----:B------:R0:W-:Y:S02]  /*0150*/  UTMACCTL.PF [UR8] ;  /* 0x00000000080079b9 */ /* 0x0001e40008040000 */
[----:B------:R0:W-:Y:S02]  /*0160*/  UTMACCTL.PF [UR4] ;  /* 0x00000000040079b9 */ /* 0x0001e40008040000 */
[----:B0-----:R-:W-:Y:S01]  /*0170*/  NOP ;  /* 0x0000000000007918 */ /* 0x001fe20000000000 */
.L_x_1:
[----:B------:R-:W-:Y:S05]  /*0180*/  BSYNC B0 ;  /* 0x0000000000007941 */ /* 0x000fea0003800000 */
.L_x_0:
[----:B------:R-:W0:Y:S01]  /*0190*/  SHFL.IDX PT, R6, R0, RZ, 0x1f ;  /* 0x00001fff00067589 */ /* 0x000e2200000e0000 */
[----:B------:R-:W-:Y:S01]  /*01a0*/  R2UR UR13, R2 ;  /* 0x00000000020d72ca */ /* 0x000fe200000e0000 */
[----:B------:R-:W-:-:S04]  /*01b0*/  UISETP.NE.AND UP0, UPT, UR6, 0x3, UPT ;  /* 0x000000030600788c */ /* 0x000fc8000bf05270 */
[----:B------:R-:W-:-:S08]  /*01c0*/  UISETP.EQ.OR UP0, UPT, UR6, URZ, !UP0 ;  /* 0x0000003f0600728c */ /* 0x000fd0000c702670 */
[----:B------:R-:W-:Y:S02]  /*01d0*/  UIADD3 UR12, UR13, -0x1, URZ ;  /* 0xffffffff0d0c7890 */ /* 0x000fe4000fffe03f */
[----:B------:R-:W-:Y:S02]  /*01e0*/  UISETP.EQ.AND UP0, UPT, UR13, URZ, UP0 ;  /* 0x0000003f0d00728c */ /* 0x000fe40008702270 */
[----:B------:R-:W-:Y:S02]  /*01f0*/  UISETP.GE.U32.AND UP1, UPT, UR12, 0x2, UPT ;  /* 0x000000020c00788c */ /* 0x000fe4000bf26070 */
[----:B------:R-:W-:Y:S01]  /*0200*/  USEL UR15, URZ, 0x1, !UP0 ;  /* 0x000000013f0f7887 */ /* 0x000fe2000c000000 */
[----:B0-----:R-:W-:-:S03]  /*0210*/  ISETP.NE.AND P0, PT, R6, RZ, PT ;  /* 0x000000ff0600720c */ /* 0x001fc60003f05270 */
[----:B------:R-:W-:-:S10]  /*0220*/  USEL UR15, UR15, 0x2, UP1 ;  /* 0x000000020f0f7887 */ /* 0x000fd40008800000 */
[----:B------:R-:W-:Y:S05]  /*0230*/  @P0 BRA `(.L_x_2) ;  /* 0x0000000000600947 */ /* 0x000fea0003800000 */
[----:B------:R-:W0:Y:S01]  /*0240*/  S2UR UR7, SR_CgaCtaId ;  /* 0x00000000000779c3 */ /* 0x000e220000008800 */
[----:B------:R-:W-:Y:S01]  /*0250*/  UMOV UR4, 0x400 ;  /* 0x0000040000047882 */ /* 0x000fe20000000000 */
[----:B------:R-:W-:Y:S01]  /*0260*/  UMOV UR5, 0x1 ;  /* 0x0000000100057882 */ /* 0x000fe20000000000 */
[----:B------:R-:W-:Y:S01]  /*0270*/  UMOV UR8, 0x5 ;  /* 0x0000000500087882 */ /* 0x000fe20000000000 */
[----:B------:R-:W-:Y:S01]  /*0280*/  ELECT P0, URZ, PT ;  /* 0x00000000003f782f */ /* 0x000fe20003800000 */
[----:B------:R-:W-:-:S04]  /*0290*/  UIADD3 UR8, -UR8, 0x100000, URZ ;  /* 0x0010000008087890 */ /* 0x000fc8000fffe13f */
[----:B------:R-:W-:Y:S02]  /*02a0*/  USHF.L.U32 UR9, UR8, 0xb, URZ ;  /* 0x0000000b08097899 */ /* 0x000fe4000800063f */
[----:B------:R-:W-:Y:S02]  /*02b0*/  USHF.L.U32 UR8, UR8, 0x1, URZ ;  /* 0x0000000108087899 */ /* 0x000fe4000800063f */
[----:B0-----:R-:W-:Y:S02]  /*02c0*/  ULEA UR7, UR7, UR4, 0x18 ;  /* 0x0000000407077291 */ /* 0x001fe4000f8ec03f */
[----:B------:R-:W-:-:S04]  /*02d0*/  UIADD3 UR4, -UR5, 0x100000, URZ ;  /* 0x0010000005047890 */ /* 0x000fc8000fffe13f */
[----:B------:R-:W-:Y:S02]  /*02e0*/  USHF.L.U32 UR5, UR4, 0xb, URZ ;  /* 0x0000000b04057899 */ /* 0x000fe4000800063f */
[----:B------:R-:W-:Y:S01]  /*02f0*/  USHF.L.U32 UR4, UR4, 0x1, URZ ;  /* 0x0000000104047899 */ /* 0x000fe2000800063f */
[----:B------:R-:W0:Y:S11]  /*0300*/  FENCE.VIEW.ASYNC.S ;  /* 0x00000000000073c6 */ /* 0x000e360000000000 */
[----:B0-----:R0:W1:Y:S01]  /*0310*/  SYNCS.EXCH.64 URZ, [UR7], UR4 ;  /* 0x00000004073f75b2 */ /* 0x0010620008000100 */
[----:B------:R0:W2:Y:S01]  /*0320*/  SYNCS.EXCH.64 URZ, [UR7+0x28], UR8 ;  /* 0x00002808073f75b2 */ /* 0x0000a20008000100 */
[----:B------:R0:W3:Y:S01]  /*0330*/  SYNCS.EXCH.64 URZ, [UR7+0x8], UR4 ;  /* 0x00000804073f75b2 */ /* 0x0000e20008000100 */
[----:B------:R0:W4:Y:S01]  /*0340*/  SYNCS.EXCH.64 URZ, [UR7+0x30], UR8 ;  /* 0x00003008073f75b2 */ /* 0x0001220008000100 */
[----:B------:R0:W0:Y:S01]  /*0350*/  SYNCS.EXCH.64 URZ, [UR7+0x10], UR4 ;  /* 0x00001004073f75b2 */ /* 0x0000220008000100 */
[----:B------:R0:W0:Y:S01]  /*0360*/  SYNCS.EXCH.64 URZ, [UR7+0x38], UR8 ;  /* 0x00003808073f75b2 */ /* 0x0000220008000100 */
[----:B------:R0:W0:Y:S01]  /*0370*/  SYNCS.EXCH.64 URZ, [UR7+0x18], UR4 ;  /* 0x00001804073f75b2 */ /* 0x0000220008000100 */
[----:B------:R0:W0:Y:S01]  /*0380*/  SYNCS.EXCH.64 URZ, [UR7+0x40], UR8 ;  /* 0x00004008073f75b2 */ /* 0x0000220008000100 */
[----:B------:R0:W0:Y:S01]  /*0390*/  SYNCS.EXCH.64 URZ, [UR7+0x20], UR4 ;  /* 0x00002004073f75b2 */ /* 0x0000220008000100 */
[----:B------:R0:W0:Y:S01]  /*03a0*/  SYNCS.EXCH.64 URZ, [UR7+0x48], UR8 ;  /* 0x00004808073f75b2 */ /* 0x0000220008000100 */
[----:B------:R-:W-:Y:S01]  /*03b0*/  NOP ;  /* 0x0000000000007918 */ /* 0x000fe20000000000 */
.L_x_2:
[----:B------:R-:W-:Y:S01]  /*03c0*/  SHF.R.S32.HI R2, RZ, 0x1f, R3 ;  /* 0x0000001fff027819 */ /* 0x000fe20000011403 */
[----:B------:R-:W5:Y:S01]  /*03d0*/  SHFL.IDX PT, R7, R0, RZ, 0x1f ;  /* 0x00001fff00077589 */ /* 0x000f6200000e0000 */
[----:B------:R-:W1:Y:S01]  /*03e0*/  S2UR UR14, SR_CTAID.X ;  /* 0x00000000000e79c3 */ /* 0x000e620000002500 */
[----:B------:R-:W-:Y:S02]  /*03f0*/  ELECT P0, URZ, PT ;  /* 0x00000000003f782f */ /* 0x000fe40003800000 */
[----:B------:R-:W-:Y:S01]  /*0400*/  LEA.HI R2, R2, R3, RZ, 0x7 ;  /* 0x0000000302027211 */ /* 0x000fe200078f38ff */
[----:B------:R1:W2:Y:S01]  /*0410*/  SHFL.IDX PT, R10, R0, RZ, 0x1f ;  /* 0x00001fff000a7589 */ /* 0x0002a200000e0000 */
[----:B------:R-:W-:Y:S01]  /*0420*/  SHF.R.S32.HI R9, RZ, 0x1f, R6 ;  /* 0x0000001fff097819 */ /* 0x000fe20000011406 */
[----:B0-----:R-:W-:Y:S01]  /*0430*/  ULDC UR4, c[0x0][0x150] ;  /* 0x0000540000047ab9 */ /* 0x001fe20000000800 */
[----:B------:R-:W-:Y:S02]  /*0440*/  LOP3.LUT R2, R2, 0xffffff80, RZ, 0xc0, !PT ;  /* 0xffffff8002027812 */ /* 0x000fe400078ec0ff */
[----:B------:R-:W-:-:S02]  /*0450*/  ELECT P1, URZ, PT ;  /* 0x00000000003f782f */ /* 0x000fc40003820000 */
[----:B------:R-:W-:Y:S01]  /*0460*/  LEA.HI R9, R9, R6, RZ, 0x2 ;  /* 0x0000000609097211 */ /* 0x000fe200078f10ff */
[----:B------:R-:W0:Y:S01]  /*0470*/  LDC R12, c[0x0][0x144] ;  /* 0x00005100ff0c7b82 */ /* 0x000e220000000800 */
[----:B------:R-:W-:Y:S01]  /*0480*/  UMOV UR9, 0x80 ;  /* 0x0000008000097882 */ /* 0x000fe20000000000 */
[----:B------:R-:W-:Y:S01]  /*0490*/  IMAD.IADD R2, R3, 0x1, -R2 ;  /* 0x0000000103027824 */ /* 0x000fe200078e0a02 */
[----:B------:R-:W-:Y:S01]  /*04a0*/  LOP3.LUT R9, R9, 0x3ffffffc, RZ, 0xc0, !PT ;  /* 0x3ffffffc09097812 */ /* 0x000fe200078ec0ff */
[----:B------:R-:W-:Y:S01]  /*04b0*/  NOP ;  /* 0x0000000000007918 */ /* 0x000fe20000000000 */
[----:B------:R-:W-:Y:S01]  /*04c0*/  NOP ;  /* 0x0000000000007918 */ /* 0x000fe20000000000 */
[----:B------:R-:W-:Y:S02]  /*04d0*/  ISETP.NE.AND P3, PT, RZ, UR13, PT ;  /* 0x0000000dff007c0c */ /* 0x000fe4000bf65270 */
[----:B------:R-:W-:Y:S01]  /*04e0*/  SHF.R.S32.HI R13, RZ, 0x1f, R2 ;  /* 0x0000001fff0d7819 */ /* 0x000fe20000011402 */
[----:B------:R-:W-:-:S02]  /*04f0*/  IMAD.IADD R9, R6, 0x1, -R9 ;  /* 0x0000000106097824 */ /* 0x000fc400078e0a09 */
[----:B------:R-:W3:Y:S01]  /*0500*/  SHFL.IDX PT, R6, R5, RZ, 0x1f ;  /* 0x00001fff05067589 */ /* 0x000ee200000e0000 */
[----:B------:R-:W-:Y:S02]  /*0510*/  LEA.HI R4, R13, R2, RZ, 0x3 ;  /* 0x000000020d047211 */ /* 0x000fe400078f18ff */
[----:B-----5:R-:W-:Y:S02]  /*0520*/  ISETP.NE.OR P0, PT, R7, RZ, !P0 ;  /* 0x000000ff0700720c */ /* 0x020fe40004705670 */
[--C-:B------:R-:W-:Y:S02]  /*0530*/  SHF.R.S32.HI R7, RZ, 0x3, R4.reuse ;  /* 0x00000003ff077819 */ /* 0x100fe40000011404 */
[----:B------:R-:W-:Y:S02]  /*0540*/  SHF.R.S32.HI R8, RZ, 0x1f, R4 ;  /* 0x0000001fff087819 */ /* 0x000fe40000011404 */
[----:B------:R-:W5:Y:S01]  /*0550*/  S2R R4, SR_CTAID.Y ;  /* 0x0000000000047919 */ /* 0x000f620000002600 */
[----:B-1----:R-:W-:-:S02]  /*0560*/  I2FP.F32.U32 R0, UR14 ;  /* 0x0000000e00007c45 */ /* 0x002fc40008201000 */
[----:B------:R-:W-:Y:S02]  /*0570*/  LEA.HI R8, R8, R7, RZ, 0x2 ;  /* 0x0000000708087211 */ /* 0x000fe400078f10ff */
[----:B--2---:R-:W-:Y:S01]  /*0580*/  ISETP.NE.OR P1, PT, R10, RZ, !P1 ;  /* 0x000000ff0a00720c */ /* 0x004fe20004f25670 */
[----:B------:R-:W-:Y:S01]  /*0590*/  FMUL R11, R0, UR4 ;  /* 0x00000004000b7c20 */ /* 0x000fe20008400000 */
[----:B------:R-:W-:Y:S01]  /*05a0*/  LOP3.LUT R8, R8, 0xfffffffc, RZ, 0xc0, !PT ;  /* 0xfffffffc08087812 */ /* 0x000fe200078ec0ff */
[----:B------:R-:W-:Y:S01]  /*05b0*/  VOTEU.ALL UP0, P0 ;  /* 0x00000000003f7886 */ /* 0x000fe20000000000 */
[----:B------:R-:W-:-:S03]  /*05c0*/  ULDC UR4, c[0x0][0x154] ;  /* 0x0000550000047ab9 */ /* 0x000fc60000000800 */
[----:B------:R-:W1:Y:S01]  /*05d0*/  F2I.U32.TRUNC.NTZ R11, R11 ;  /* 0x0000000b000b7305 */ /* 0x000e62000020f000 */
[----:B------:R-:W-:Y:S01]  /*05e0*/  IMAD.IADD R8, R7, 0x1, -R8 ;  /* 0x0000000107087824 */ /* 0x000fe200078e0a08 */
[----:B------:R-:W2:Y:S01]  /*05f0*/  @!UP0 S2UR UR8, SR_CgaCtaId ;  /* 0x00000000000889c3 */ /* 0x000ea20000008800 */
[----:B------:R-:W-:Y:S01]  /*0600*/  @!UP0 UMOV UR7, 0x400 ;  /* 0x0000040000078882 */ /* 0x000fe20000000000 */
[----:B---3--:R-:W-:Y:S01]  /*0610*/  R2UR UR18, R6 ;  /* 0x00000000061272ca */ /* 0x008fe200000e0000 */
[----:B------:R-:W-:Y:S01]  /*0620*/  IMAD R8, R9, 0x4, R8 ;  /* 0x0000000409087824 */ /* 0x000fe200078e0208 */
[----:B------:R-:W-:Y:S01]  /*0630*/  VOTEU.ALL UP1, P1 ;  /* 0x00000000003f7886 */ /* 0x000fe20000820000 */
[----:B------:R-:W-:Y:S01]  /*0640*/  VOTEU.ALL UP2, P1 ;  /* 0x00000000003f7886 */ /* 0x000fe20000840000 */
[----:B------:R-:W-:Y:S01]  /*0650*/  VOTEU.ALL UP3, P1 ;  /* 0x00000000003f7886 */ /* 0x000fe20000860000 */
[C---:B------:R-:W-:Y:S01]  /*0660*/  IMAD.SHL.U32 R7, R8.reuse, 0x4, RZ ;  /* 0x0000000408077824 */ /* 0x040fe200078e00ff */
[----:B------:R-:W-:Y:S01]  /*0670*/  LEA.HI R0, R8, R8, RZ, 0x1 ;  /* 0x0000000808007211 */ /* 0x000fe200078f08ff */
[----:B------:R-:W3:Y:S01]  /*0680*/  @!UP1 S2UR UR11, SR_CgaCtaId ;  /* 0x00000000000b99c3 */ /* 0x000ee20000008800 */
[----:B------:R-:W-:Y:S01]  /*0690*/  @!UP1 UMOV UR10, 0x400 ;  /* 0x00000400000a9882 */ /* 0x000fe20000000000 */
[----:B------:R-:W-:Y:S01]  /*06a0*/  VOTEU.ALL UP4, P1 ;  /* 0x00000000003f7886 */ /* 0x000fe20000880000 */
[----:B------:R-:W-:Y:S01]  /*06b0*/  LOP3.LUT R9, R0, 0xfffffffe, RZ, 0xc0, !PT ;  /* 0xfffffffe00097812 */ /* 0x000fe200078ec0ff */
[----:B-1----:R-:W-:Y:S01]  /*06c0*/  IMAD.MOV R15, RZ, RZ, -R11 ;  /* 0x000000ffff0f7224 */ /* 0x002fe200078e0a0b */
[----:B------:R-:W-:Y:S01]  /*06d0*/  LOP3.LUT R16, R8, 0xc, R7, 0x78, !PT ;  /* 0x0000000c08107812 */ /* 0x000fe200078e7807 */
[----:B------:R-:W-:-:S02]  /*06e0*/  VOTEU.ALL UP5, P1 ;  /* 0x00000000003f7886 */ /* 0x000fc400008a0000 */
[----:B0-----:R-:W-:Y:S01]  /*06f0*/  IMAD R14, R12, R15, UR14 ;  /* 0x0000000e0c0e7e24 */ /* 0x001fe2000f8e020f */
[----:B-----5:R-:W-:Y:S01]  /*0700*/  I2FP.F32.U32 R0, R4 ;  /* 0x0000000400007245 */ /* 0x020fe20000201000 */
[----:B------:R-:W0:Y:S01]  /*0710*/  LDC R15, c[0x0][0x148] ;  /* 0x00005200ff0f7b82 */ /* 0x000e220000000800 */
[----:B------:R-:W-:Y:S01]  /*0720*/  IMAD.IADD R9, R8, 0x1, -R9 ;  /* 0x0000000108097824 */ /* 0x000fe200078e0a09 */
[----:B------:R1:W-:Y:S02]  /*0730*/  STL [R1+0x78], R16 ;  /* 0x0000781001007387 */ /* 0x0003e40000100800 */
[----:B------:R-:W-:Y:S01]  /*0740*/  FMUL R0, R0, UR4 ;  /* 0x0000000400007c20 */ /* 0x000fe20008400000 */
[----:B------:R-:W-:Y:S01]  /*0750*/  UMOV UR4, 0x20 ;  /* 0x0000002000047882 */ /* 0x000fe20000000000 */
[----:B------:R-:W-:Y:S01]  /*0760*/  ISETP.NE.AND P2, PT, R9, R14, PT ;  /* 0x0000000e0900720c */ /* 0x000fe20003f45270 */
[----:B--2---:R-:W-:Y:S01]  /*0770*/  @!UP0 ULEA UR7, UR8, UR7, 0x18 ;  /* 0x0000000708078291 */ /* 0x004fe2000f8ec03f */
[----:B------:R-:W2:Y:S01]  /*0780*/  LDC R8, c[0x0][0x140] ;  /* 0x00005000ff087b82 */ /* 0x000ea20000000800 */
[----:B------:R-:W-:-:S04]  /*0790*/  @!UP0 UIADD3 UR4, -UR4, 0x100000, URZ ;  /* 0x0010000004048890 */ /* 0x000fc8000fffe13f */
[----:B------:R-:W-:Y:S02]  /*07a0*/  @!UP0 USHF.L.U32 UR5, UR4, 0xb, URZ ;  /* 0x0000000b04058899 */ /* 0x000fe4000800063f */
[----:B------:R-:W-:Y:S01]  /*07b0*/  @!UP0 USHF.L.U32 UR4, UR4, 0x1, URZ ;  /* 0x0000000104048899 */ /* 0x000fe2000800063f */
[----:B------:R-:W5:Y:S01]  /*07c0*/  F2I.U32.TRUNC.NTZ R0, R0 ;  /* 0x0000000000007305 */ /* 0x000f62000020f000 */
[----:B------:R-:W-:-:S04]  /*07d0*/  @!UP1 UIADD3 UR8, -UR9, 0x100000, URZ ;  /* 0x0010000009089890 */ /* 0x000fc8000fffe13f */
[----:B------:R-:W-:Y:S02]  /*07e0*/  @!UP1 USHF.L.U32 UR9, UR8, 0xb, URZ ;  /* 0x0000000b08099899 */ /* 0x000fe4000800063f */
[----:B------:R-:W-:Y:S01]  /*07f0*/  @!UP1 USHF.L.U32 UR8, UR8, 0x1, URZ ;  /* 0x0000000108089899 */ /* 0x000fe2000800063f */
[----:B------:R-:W-:Y:S01]  /*0800*/  VOTEU.ALL UP0, P0 ;  /* 0x00000000003f7886 */ /* 0x000fe20000000000 */
[----:B---3--:R-:W-:Y:S01]  /*0810*/  @!UP1 ULEA UR10, UR11, UR10, 0x18 ;  /* 0x0000000a0b0a9291 */ /* 0x008fe2000f8ec03f */
[----:B------:R-:W-:Y:S01]  /*0820*/  VOTEU.ALL UP1, P0 ;  /* 0x00000000003f7886 */ /* 0x000fe20000020000 */
[----:B------:R-:W-:-:S04]  /*0830*/  LOP3.LUT P0, RZ, R2, 0x7, RZ, 0xc0, !PT ;  /* 0x0000000702ff7812 */ /* 0x000fc8000780c0ff */
[C---:B------:R-:W-:Y:S01]  /*0840*/  ISETP.LT.U32.AND P0, PT, R16.reuse, 0x8, !P0 ;  /* 0x000000081000780c */ /* 0x040fe20004701070 */
[----:B------:R-:W3:Y:S02]  /*0850*/  FENCE.VIEW.ASYNC.S ;  /* 0x00000000000073c6 */ /* 0x000ee40000000000 */
[----:B---3--:R1:W3:Y:S01]  /*0860*/  @!UP0 SYNCS.EXCH.64 URZ, [UR7+0x80], UR4 ;  /* 0x00008004073f85b2 */ /* 0x0082e20008000100 */
[----:B-----5:R-:W-:Y:S01]  /*0870*/  IMAD.MOV R18, RZ, RZ, -R0 ;  /* 0x000000ffff127224 */ /* 0x020fe200078e0a00 */
[----:B------:R-:W-:-:S03]  /*0880*/  @P2 LEA.HI R0, R16, R16, RZ, 0x1 ;  /* 0x0000001010002211 */ /* 0x000fc600078f08ff */
[----:B0-----:R-:W-:Y:S01]  /*0890*/  IMAD R7, R15, R18, R4 ;  /* 0x000000120f077224 */ /* 0x001fe200078e0204 */
[----:B------:R-:W-:Y:S02]  /*08a0*/  @P2 SHF.R.S32.HI R0, RZ, 0x1, R0 ;  /* 0x00000001ff002819 */ /* 0x000fe40000011400 */
[----:B--2---:R-:W-:Y:S02]  /*08b0*/  ISETP.EQ.U32.AND P1, PT, R8, 0x1, PT ;  /* 0x000000010800780c */ /* 0x004fe40003f22070 */
[----:B------:R-:W-:Y:S01]  /*08c0*/  @P2 ISETP.NE.AND P4, PT, R0, R7, PT ;  /* 0x000000070000220c */ /* 0x000fe20003f85270 */
[----:B------:R-:W-:Y:S01]  /*08d0*/  IMAD.MOV.U32 R0, RZ, RZ, 0x1 ;  /* 0x00000001ff007424 */ /* 0x000fe200078e00ff */
[----:B------:R-:W-:Y:S02]  /*08e0*/  SEL R7, RZ, 0x1, !P0 ;  /* 0x00000001ff077807 */ /* 0x000fe40004000000 */
[----:B------:R-:W-:Y:S01]  /*08f0*/  @P2 SEL R0, RZ, 0x1, P4 ;  /* 0x00000001ff002807 */ /* 0x000fe20002000000 */
[----:B------:R1:W0:Y:S01]  /*0900*/  @!UP1 SYNCS.EXCH.64 URZ, [UR7+0x88], UR4 ;  /* 0x00008804073f95b2 */ /* 0x0002220008000100 */
[----:B------:R-:W-:-:S02]  /*0910*/  NOP ;  /* 0x0000000000007918 */ /* 0x000fc40000000000 */
[----:B------:R-:W-:-:S05]  /*0920*/  LOP3.LUT R0, R0, R7, RZ, 0xc0, !PT ;  /* 0x0000000700007212 */ /* 0x000fca00078ec0ff */
[----:B------:R1:W-:Y:S01]  /*0930*/  STL [R1+0x70], R0 ;  /* 0x0000700001007387 */ /* 0x0003e20000100800 */
[----:B------:R1:W2:Y:S01]  /*0940*/  @!UP2 SYNCS.EXCH.64 URZ, [UR10+0x60], UR8 ;  /* 0x000060080a3fa5b2 */ /* 0x0002a20008000100 */
[----:B------:R1:W0:Y:S01]  /*0950*/  @!UP3 SYNCS.EXCH.64 URZ, [UR10+0x68], UR8 ;  /* 0x000068080a3fb5b2 */ /* 0x0002220008000100 */
[----:B------:R1:W0:Y:S01]  /*0960*/  @!UP4 SYNCS.EXCH.64 URZ, [UR10+0x70], UR8 ;  /* 0x000070080a3fc5b2 */ /* 0x0002220008000100 */
[----:B------:R1:W0:Y:S01]  /*0970*/  @!UP5 SYNCS.EXCH.64 URZ, [UR10+0x78], UR8 ;  /* 0x000078080a3fd5b2 */ /* 0x0002220008000100 */
[----:B------:R-:W-:Y:S01]  /*0980*/  NOP ;  /* 0x0000000000007918 */ /* 0x000fe20000000000 */
[----:B---3--:R-:W-:Y:S05]  /*0990*/  @!P1 BRA `(.L_x_3) ;  /* 0x0000000000089947 */ /* 0x008fea0003800000 */
[----:B0-2-4-:R-:W-:Y:S01]  /*09a0*/  UCGABAR_ARV ;  /* 0x00000000000079c7 */ /* 0x015fe20008000000 */
[----:B------:R-:W-:Y:S05]  /*09b0*/  BRA `(.L_x_4) ;  /* 0x0000000000047947 */ /* 0x000fea0003800000 */
.L_x_3:
[----:B0-2-4-:R-:W-:Y:S01]  /*09c0*/  NOP ;  /* 0x0000000000007918 */ /* 0x015fe20000000000 */
.L_x_4:
[----:B-1----:R-:W-:Y:S01]  /*09d0*/  ULDC.64 UR4, c[0x0][0x598] ;  /* 0x0001660000047ab9 */ /* 0x002fe20000000a00 */
[----:B------:R-:W-:Y:S01]  /*09e0*/  ULDC.64 UR20, c[0x0][0x208] ;  /* 0x0000820000147ab9 */ /* 0x000fe20000000a00 */
[----:B------:R-:W-:-:S04]  /*09f0*/  ISETP.NE.U32.AND P0, PT, RZ, UR4, PT ;  /* 0x00000004ff007c0c */ /* 0x000fc8000bf05070 */
[----:B------:R-:W-:-:S13]  /*0a00*/  ISETP.NE.AND.EX P0, PT, RZ, UR5, PT, P0 ;  /* 0x00000005ff007c0c */ /* 0x000fda000bf05300 */
[----:B------:R-:W-:Y:S05]  /*0a10*/  @!P0 BRA `(.L_x_5) ;  /* 0x0000000000208947 */ /* 0x000fea0003800000 */
[----:B------:R-:W0:Y:S02]  /*0a20*/  LDC.64 R6, c[0x0][0x598] ;  /* 0x00016600ff067b82 */ /* 0x000e240000000a00 */
[----:B0-----:R-:W2:Y:S02]  /*0a30*/  LDG.E.64 R6, desc[UR20][R6.64] ;  /* 0x0000001406067981 */ /* 0x001ea4000c1e1b00 */
[----:B--2---:R-:W-:-:S04]  /*0a40*/  ISETP.NE.U32.AND P0, PT, R6, RZ, PT ;  /* 0x000000ff0600720c */ /* 0x004fc80003f05070 */
[----:B------:R-:W-:-:S13]  /*0a50*/  ISETP.NE.AND.EX P0, PT, R7, RZ, PT, P0 ;  /* 0x000000ff0700720c */ /* 0x000fda0003f05300 */
[----:B------:R-:W-:Y:S05]  /*0a60*/  @!P0 BRA `(.L_x_5) ;  /* 0x00000000000c8947 */ /* 0x000fea0003800000 */
[----:B------:R-:W2:Y:S02]  /*0a70*/  LD.E R6, desc[UR20][R6.64] ;  /* 0x0000001406067980 */ /* 0x000ea4000c101900 */
[----:B--2---:R-:W-:Y:S01]  /*0a80*/  R2UR UR32, R6 ;  /* 0x00000000062072ca */ /* 0x004fe200000e0000 */
[----:B------:R-:W-:-:S14]  /*0a90*/  BRA `(.L_x_6) ;  /* 0x0000000000247947 */ /* 0x000fdc0003800000 */
.L_x_5:
[----:B------:R-:W-:Y:S02]  /*0aa0*/  ULDC.64 UR4, c[0x0][0x588] ;  /* 0x0001620000047ab9 */ /* 0x000fe40000000a00 */
[----:B------:R-:W-:-:S04]  /*0ab0*/  ISETP.NE.U32.AND P0, PT, RZ, UR4, PT ;  /* 0x00000004ff007c0c */ /* 0x000fc8000bf05070 */
[----:B------:R-:W-:-:S13]  /*0ac0*/  ISETP.NE.AND.EX P0, PT, RZ, UR5, PT, P0 ;  /* 0x00000005ff007c0c */ /* 0x000fda000bf05300 */
[----:B------:R-:W-:Y:S05]  /*0ad0*/  @!P0 BRA `(.L_x_7) ;  /* 0x0000000000108947 */ /* 0x000fea0003800000 */
[----:B------:R-:W0:Y:S02]  /*0ae0*/  LDC.64 R6, c[0x0][0x588] ;  /* 0x00016200ff067b82 */ /* 0x000e240000000a00 */
[----:B0-----:R-:W2:Y:S02]  /*0af0*/  LDG.E R6, desc[UR20][R6.64] ;  /* 0x0000001406067981 */ /* 0x001ea4000c1e1900 */
[----:B--2---:R-:W-:Y:S01]  /*0b00*/  R2UR UR32, R6 ;  /* 0x00000000062072ca */ /* 0x004fe200000e0000 */
[----:B------:R-:W-:-:S14]  /*0b10*/  BRA `(.L_x_6) ;  /* 0x0000000000047947 */ /* 0x000fdc0003800000 */
.L_x_7:
[----:B------:R-:W-:-:S05]  /*0b20*/  ULDC UR32, c[0x0][0x580] ;  /* 0x0001600000207ab9 */ /* 0x000fca0000000800 */
.L_x_6:
[----:B------:R-:W-:Y:S02]  /*0b30*/  ULDC.64 UR4, c[0x0][0x5a0] ;  /* 0x0001680000047ab9 */ /* 0x000fe40000000a00 */
        /* <DEDUP_REMOVED lines=11> */
.L_x_8:
        /* <DEDUP_REMOVED lines=8> */
.L_x_10:
[----:B------:R-:W-:-:S05]  /*0c70*/  ULDC UR31, c[0x0][0x584] ;  /* 0x00016100001f7ab9 */ /* 0x000fca0000000800 */
.L_x_9:
[----:B------:R-:W0:Y:S01]  /*0c80*/  LDC R0, c[0x0][0x65c] ;  /* 0x00019700ff007b82 */ /* 0x000e220000000800 */
[----:B------:R-:W-:Y:S01]  /*0c90*/  IMAD.U32 R6, RZ, RZ, UR14 ;  /* 0x0000000eff067e24 */ /* 0x000fe2000f8e00ff */
[----:B------:R-:W-:Y:S01]  /*0ca0*/  UISETP.NE.AND UP0, UPT, UR13, 0x2, UPT ;  /* 0x000000020d00788c */ /* 0x000fe2000bf05270 */
[----:B------:R-:W-:Y:S01]  /*0cb0*/  IMAD.MOV.U32 R7, RZ, RZ, RZ ;  /* 0x000000ffff077224 */ /* 0x000fe200078e00ff */
[----:B------:R-:W-:Y:S01]  /*0cc0*/  ULDC UR7, c[0x0][0x28c] ;  /* 0x0000a30000077ab9 */ /* 0x000fe20000000800 */
[----:B------:R-:W-:Y:S01]  /*0cd0*/  UMOV UR5, URZ ;  /* 0x0000003f00057c82 */ /* 0x000fe20008000000 */
[----:B------:R-:W-:Y:S02]  /*0ce0*/  UIADD3 UR7, UR7, 0x7f, URZ ;  /* 0x0000007f07077890 */ /* 0x000fe4000fffe03f */
[----:B------:R-:W-:Y:S01]  /*0cf0*/  PLOP3.LUT P0, PT, PT, PT, UP0, 0x80, 0x0 ;  /* 0x000000000000781c */ /* 0x000fe20003f0f008 */
[----:B------:R-:W-:Y:S01]  /*0d00*/  UMOV UR4, URZ ;  /* 0x0000003f00047c82 */ /* 0x000fe20008000000 */
[----:B------:R-:W-:Y:S01]  /*0d10*/  USHF.R.S32.HI UR10, URZ, 0x1f, UR7 ;  /* 0x0000001f3f0a7899 */ /* 0x000fe20008011407 */
[----:B------:R-:W-:-:S03]  /*0d20*/  ULDC.64 UR22, c[0x0][0x650] ;  /* 0x0001940000167ab9 */ /* 0x000fc60000000a00 */
[----:B------:R-:W-:Y:S01]  /*0d30*/  ULEA.HI UR10, UR10, UR7, URZ, 0x7 ;  /* 0x000000070a0a7291 */ /* 0x000fe2000f8f383f */
[----:B0-----:R-:W-:-:S13]  /*0d40*/  ISETP.NE.AND P2, PT, R0, 0x1, PT ;  /* 0x000000010000780c */ /* 0x001fda0003f45270 */
[----:B------:R-:W0:Y:S01]  /*0d50*/  @P2 LDC R9, c[0x0][0x10] ;  /* 0x00000400ff092b82 */ /* 0x000e220000000800 */
[----:B------:R-:W-:-:S07]  /*0d60*/  @P2 IMAD.MOV.U32 R5, RZ, RZ, RZ ;  /* 0x000000ffff052224 */ /* 0x000fce00078e00ff */
[----:B------:R-:W1:Y:S01]  /*0d70*/  @!P2 LDC R11, c[0x0][0xc] ;  /* 0x00000300ff0bab82 */ /* 0x000e620000000800 */
[----:B------:R-:W-:Y:S01]  /*0d80*/  ULDC UR8, c[0x0][0xc] ;  /* 0x0000030000087ab9 */ /* 0x000fe20000000800 */
[----:B------:R-:W-:Y:S01]  /*0d90*/  ULDC UR9, c[0x0][0x10] ;  /* 0x0000040000097ab9 */ /* 0x000fe20000000800 */
[----:B------:R-:W-:Y:S01]  /*0da0*/  ULDC UR7, c[0x0][0x14] ;  /* 0x0000050000077ab9 */ /* 0x000fe20000000800 */
[----:B------:R-:W-:-:S04]  /*0db0*/  UIMAD.WIDE.U32 UR8, UR8, UR9, URZ ;  /* 0x00000009080872a5 */ /* 0x000fc8000f8e003f */
[----:B------:R-:W-:Y:S02]  /*0dc0*/  UIMAD.WIDE.U32 UR16, UR8, UR7, URZ ;  /* 0x00000007081072a5 */ /* 0x000fe4000f8e003f */
[----:B------:R-:W-:-:S04]  /*0dd0*/  UIMAD UR13, UR9, UR7, URZ ;  /* 0x00000007090d72a4 */ /* 0x000fc8000f8e023f */
[----:B------:R-:W-:Y:S01]  /*0de0*/  UIADD3 UR13, UR17, UR13, URZ ;  /* 0x0000000d110d7290 */ /* 0x000fe2000fffe03f */
[----:B0-----:R-:W-:Y:S01]  /*0df0*/  @P2 IMAD.WIDE.U32 R8, R9, UR14, R4 ;  /* 0x0000000e09082c25 */ /* 0x001fe2000f8e0004 */
[----:B------:R-:W-:-:S03]  /*0e00*/  USHF.R.S32.HI UR14, URZ, 0x7, UR10 ;  /* 0x000000073f0e7899 */ /* 0x000fc6000801140a */
[----:B------:R-:W-:Y:S02]  /*0e10*/  @P2 IMAD.MOV.U32 R12, RZ, RZ, R8 ;  /* 0x000000ffff0c2224 */ /* 0x000fe400078e0008 */
[----:B-1----:R-:W-:-:S04]  /*0e20*/  @!P2 IMAD.WIDE.U32 R6, R4, R11, R6 ;  /* 0x0000000b0406a225 */ /* 0x002fc800078e0006 */
[----:B------:R-:W-:Y:S02]  /*0e30*/  @P2 IMAD.MOV.U32 R11, RZ, RZ, RZ ;  /* 0x000000ffff0b2224 */ /* 0x000fe400078e00ff */
[----:B------:R-:W-:Y:S02]  /*0e40*/  @!P2 IMAD.MOV.U32 R12, RZ, RZ, R6 ;  /* 0x000000ffff0ca224 */ /* 0x000fe400078e0006 */
[----:B------:R-:W-:Y:S02]  /*0e50*/  @P2 IMAD.IADD R10, R9, 0x1, R11 ;  /* 0x00000001090a2824 */ /* 0x000fe400078e020b */
[----:B------:R-:W-:Y:S01]  /*0e60*/  @!P2 IMAD.MOV.U32 R10, RZ, RZ, R7 ;  /* 0x000000ffff0aa224 */ /* 0x000fe200078e0007 */
[----:B------:R0:W-:Y:S03]  /*0e70*/  STL [R1+0x80], R12 ;  /* 0x0000800c01007387 */ /* 0x0001e60000100800 */
[----:B------:R-:W-:Y:S01]  /*0e80*/  IMAD.MOV.U32 R16, RZ, RZ, R10 ;  /* 0x000000ffff107224 */ /* 0x000fe200078e000a */
[----:B------:R0:W-:Y:S01]  /*0e90*/  STL [R1+0x7c], R10 ;  /* 0x00007c0a01007387 */ /* 0x0001e20000100800 */
[----:B------:R-:W-:Y:S05]  /*0ea0*/  @P0 BRA `(.L_x_11) ;  /* 0x0000000000280947 */ /* 0x000fea0003800000 */
[----:B0-----:R-:W-:Y:S01]  /*0eb0*/  IADD3 R12, P0, R12, UR16, RZ ;  /* 0x000000100c0c7c10 */ /* 0x001fe2000ff1e0ff */
[----:B------:R-:W-:Y:S02]  /*0ec0*/  UISETP.GE.U32.AND UP0, UPT, UR14, 0x5, UPT ;  /* 0x000000050e00788c */ /* 0x000fe4000bf06070 */
[----:B------:R-:W-:Y:S01]  /*0ed0*/  UIMAD.WIDE.U32 UR4, UR14, -0x33333333, URZ ;  /* 0xcccccccd0e0478a5 */ /* 0x000fe2000f8e003f */
[----:B------:R-:W-:Y:S01]  /*0ee0*/  IADD3.X R16, R16, UR13, RZ, P0, !PT ;  /* 0x0000000d10107c10 */ /* 0x000fe200087fe4ff */
[----:B------:R1:W-:Y:S02]  /*0ef0*/  STL [R1+0x80], R12 ;  /* 0x0000800c01007387 */ /* 0x0003e40000100800 */
[----:B------:R-:W-:Y:S02]  /*0f00*/  USHF.R.U32.HI UR5, URZ, 0x2, UR5 ;  /* 0x000000023f057899 */ /* 0x000fe40008011605 */
[----:B------:R1:W-:Y:S01]  /*0f10*/  STL [R1+0x7c], R16 ;  /* 0x00007c1001007387 */ /* 0x0003e20000100800 */
[----:B------:R-:W-:-:S02]  /*0f20*/  UMOV UR4, URZ ;  /* 0x0000003f00047c82 */ /* 0x000fc40008000000 */
[----:B------:R-:W-:Y:S02]  /*0f30*/  @UP0 ULOP3.LUT UR4, UR5, 0x1, URZ, 0xc0, !UPT ;  /* 0x0000000105040892 */ /* 0x000fe4000f8ec03f */
[----:B------:R-:W-:-:S12]  /*0f40*/  UIMAD UR5, UR5, -0x5, UR14 ;  /* 0xfffffffb050578a4 */ /* 0x000fd8000f8e020e */
.L_x_11:
[----:B------:R-:W-:Y:S01]  /*0f50*/  IMAD.MOV.U32 R8, RZ, RZ, -0x1 ;  /* 0xffffffffff087424 */ /* 0x000fe200078e00ff */
[----:B------:R-:W-:Y:S01]  /*0f60*/  ISETP.GE.U32.AND P0, PT, R12, UR22, PT ;  /* 0x000000160c007c0c */ /* 0x000fe2000bf06070 */
[----:B------:R-:W-:Y:S01]  /*0f70*/  IMAD.MOV.U32 R6, RZ, RZ, -0x1 ;  /* 0xffffffffff067424 */ /* 0x000fe200078e00ff */
[----:B------:R-:W-:Y:S01]  /*0f80*/  PRMT R0, RZ, 0x7610, R0 ;  /* 0x00007610ff007816 */ /* 0x000fe20000000000 */
[----:B------:R-:W-:Y:S01]  /*0f90*/  IMAD.MOV.U32 R7, RZ, RZ, -0x1 ;  /* 0xffffffffff077424 */ /* 0x000fe200078e00ff */
[----:B------:R2:W-:Y:S01]  /*0fa0*/  STL [R1+0x84], R8 ;  /* 0x0000840801007387 */ /* 0x0005e20000100800 */
[----:B------:R-:W-:-:S03]  /*0fb0*/  ISETP.GE.U32.AND.EX P0, PT, R16, UR23, PT, P0 ;  /* 0x0000001710007c0c */ /* 0x000fc6000bf06100 */
[----:B------:R2:W-:Y:S04]  /*0fc0*/  STL [R1+0x74], R6 ;  /* 0x0000740601007387 */ /* 0x0005e80000100800 */
[----:B------:R2:W-:Y:S06]  /*0fd0*/  STL [R1+0x88], R7 ;  /* 0x0000880701007387 */ /* 0x0005ec0000100800 */
[----:B------:R-:W-:Y:S05]  /*0fe0*/  @P0 BRA `(.L_x_12) ;  /* 0x0000000400380947 */ /* 0x000fea0003800000 */
[----:B------:R-:W3:Y:S01]  /*0ff0*/  LDC.64 R20, c[0x0][0x628] ;  /* 0x00018a00ff147b82 */ /* 0x000ee20000000a00 */
[----:B--2---:R-:W-:Y:S02]  /*1000*/  IMAD.MOV.U32 R6, RZ, RZ, R12 ;  /* 0x000000ffff067224 */ /* 0x004fe400078e000c */
[----:B------:R-:W-:-:S05]  /*1010*/  IMAD.MOV.U32 R7, RZ, RZ, R16 ;  /* 0x000000ffff077224 */ /* 0x000fca00078e0010 */
[----:B------:R-:W2:Y:S08]  /*1020*/  LDC R0, c[0x0][0x630] ;  /* 0x00018c00ff007b82 */ /* 0x000eb00000000800 */
[----:B------:R-:W4:Y:S01]  /*1030*/  LDC.64 R22, c[0x0][0x620] ;  /* 0x00018800ff167b82 */ /* 0x000f220000000a00 */
[----:B---3--:R-:W-:-:S04]  /*1040*/  ISETP.NE.U32.AND P0, PT, R20, RZ, PT ;  /* 0x000000ff1400720c */ /* 0x008fc80003f05070 */
[----:B------:R-:W-:-:S13]  /*1050*/  ISETP.NE.AND.EX P0, PT, R21, RZ, PT, P0 ;  /* 0x000000ff1500720c */ /* 0x000fda0003f05300 */
[----:B--2-4-:R-:W-:Y:S05]  /*1060*/  @!P0 BRA `(.L_x_13) ;  /* 0x0000000000288947 */ /* 0x014fea0003800000 */
[----:B------:R-:W2:Y:S02]  /*1070*/  LDC R11, c[0x0][0x634] ;  /* 0x00018d00ff0b7b82 */ /* 0x000ea40000000800 */
[----:B--2---:R-:W-:-:S05]  /*1080*/  IADD3 R11, P0, R12, R11, RZ ;  /* 0x0000000b0c0b7210 */ /* 0x004fca0007f1e0ff */
[----:B------:R-:W-:-:S04]  /*1090*/  IMAD.X R17, RZ, RZ, R16, P0 ;  /* 0x000000ffff117224 */ /* 0x000fc800000e0610 */
[----:B------:R-:W-:-:S04]  /*10a0*/  IMAD.WIDE.U32 R6, R17, R20, RZ ;  /* 0x0000001411067225 */ /* 0x000fc800078e00ff */
[----:B------:R-:W-:-:S04]  /*10b0*/  IMAD.WIDE.U32 R8, P0, R11, R21, R6 ;  /* 0x000000150b087225 */ /* 0x000fc80007800006 */
[----:B------:R-:W-:-:S04]  /*10c0*/  IMAD.WIDE.U32 R6, R11, R20, RZ ;  /* 0x000000140b067225 */ /* 0x000fc800078e00ff */
[----:B------:R-:W-:Y:S01]  /*10d0*/  IMAD.X R11, RZ, RZ, RZ, P0 ;  /* 0x000000ffff0b7224 */ /* 0x000fe200000e06ff */
[----:B------:R-:W-:Y:S01]  /*10e0*/  IADD3 RZ, P0, R7, R8, RZ ;  /* 0x0000000807ff7210 */ /* 0x000fe20007f1e0ff */
[----:B0-----:R-:W-:-:S04]  /*10f0*/  IMAD.MOV.U32 R10, RZ, RZ, R9 ;  /* 0x000000ffff0a7224 */ /* 0x001fc800078e0009 */
[----:B------:R-:W-:-:S08]  /*1100*/  IMAD.WIDE.U32.X R6, R17, R21, R10, P0 ;  /* 0x0000001511067225 */ /* 0x000fd000000e040a */
.L_x_13:
[----:B------:R-:W2:Y:S01]  /*1110*/  LDC.64 R24, c[0x0][0x640] ;  /* 0x00019000ff187b82 */ /* 0x000ea20000000a00 */
[-CC-:B------:R-:W-:Y:S01]  /*1120*/  SHF.R.U64 R27, R6, R0.reuse, R7.reuse ;  /* 0x00000000061b7219 */ /* 0x180fe20000001207 */
[----:B------:R-:W-:Y:S01]  /*1130*/  IMAD.MOV.U32 R6, RZ, RZ, R12 ;  /* 0x000000ffff067224 */ /* 0x000fe200078e000c */
[----:B------:R-:W-:Y:S02]  /*1140*/  SHF.R.U32.HI R0, RZ, R0, R7 ;  /* 0x00000000ff007219 */ /* 0x000fe40000011607 */
[----:B------:R-:W-:-:S03]  /*1150*/  IADD3 R9, P0, RZ, -R27, RZ ;  /* 0x8000001bff097210 */ /* 0x000fc60007f1e0ff */
[----:B------:R-:W1:Y:S02]  /*1160*/  LDC R8, c[0x0][0x618] ;  /* 0x00018600ff087b82 */ /* 0x000e640000000800 */
[----:B------:R-:W-:-:S04]  /*1170*/  IMAD.X R7, RZ, RZ, ~R0, P0 ;  /* 0x000000ffff077224 */ /* 0x000fc800000e0e00 */
[-C--:B------:R-:W-:Y:S02]  /*1180*/  IMAD R0, R7, R22.reuse, RZ ;  /* 0x0000001607007224 */ /* 0x080fe400078e02ff */
[----:B0-----:R-:W0:Y:S01]  /*1190*/  LDC R10, c[0x0][0x608] ;  /* 0x00018200ff0a7b82 */ /* 0x001e220000000800 */
[----:B------:R-:W-:Y:S02]  /*11a0*/  IMAD.MOV.U32 R7, RZ, RZ, R16 ;  /* 0x000000ffff077224 */ /* 0x000fe400078e0010 */
[----:B------:R-:W-:-:S05]  /*11b0*/  IMAD.WIDE.U32 R6, R9, R22, R6 ;  /* 0x0000001609067225 */ /* 0x000fca00078e0006 */
[----:B------:R-:W3:Y:S01]  /*11c0*/  LDC R21, c[0x0][0x658] ;  /* 0x00019600ff157b82 */ /* 0x000ee20000000800 */
[----:B------:R-:W-:Y:S01]  /*11d0*/  IMAD R9, R9, R23, R0 ;  /* 0x0000001709097224 */ /* 0x000fe200078e0200 */
[----:B--2---:R-:W-:Y:S01]  /*11e0*/  ISETP.NE.U32.AND P0, PT, R24, RZ, PT ;  /* 0x000000ff1800720c */ /* 0x004fe20003f05070 */
[----:B------:R-:W-:Y:S02]  /*11f0*/  IMAD.MOV.U32 R0, RZ, RZ, -0x1 ;  /* 0xffffffffff007424 */ /* 0x000fe400078e00ff */
[----:B------:R-:W-:Y:S01]  /*1200*/  IMAD.IADD R7, R7, 0x1, R9 ;  /* 0x0000000107077824 */ /* 0x000fe200078e0209 */
[----:B------:R-:W-:Y:S01]  /*1210*/  ISETP.NE.AND.EX P0, PT, R25, RZ, PT, P0 ;  /* 0x000000ff1900720c */ /* 0x000fe20003f05300 */
[----:B------:R-:W-:Y:S01]  /*1220*/  IMAD.MOV.U32 R22, RZ, RZ, 0x1 ;  /* 0x00000001ff167424 */ /* 0x000fe200078e00ff */
[----:B------:R-:W2:Y:S02]  /*1230*/  LDC R19, c[0x0][0x600] ;  /* 0x00018000ff137b82 */ /* 0x000ea40000000800 */
[----:B-1----:R-:W-:-:S02]  /*1240*/  SHF.R.U64 R16, R6, R8, R7 ;  /* 0x0000000806107219 */ /* 0x002fc40000001207 */
[----:B------:R-:W-:-:S04]  /*1250*/  SHF.R.U32.HI R7, RZ, R8, R7 ;  /* 0x00000008ff077219 */ /* 0x000fc80000011607 */
[----:B------:R-:W1:Y:S01]  /*1260*/  LDC R20, c[0x0][0x648] ;  /* 0x00019200ff147b82 */ /* 0x000e620000000800 */
[-CC-:B0-----:R-:W-:Y:S02]  /*1270*/  SHF.R.U64 R29, R16, R10.reuse, R7.reuse ;  /* 0x0000000a101d7219 */ /* 0x181fe40000001207 */
[----:B------:R-:W-:-:S05]  /*1280*/  SHF.R.U32.HI R6, RZ, R10, R7 ;  /* 0x0000000aff067219 */ /* 0x000fca0000011607 */
[----:B------:R-:W0:Y:S01]  /*1290*/  LDC R23, c[0x0][0x638] ;  /* 0x00018e00ff177b82 */ /* 0x000e220000000800 */
[-CC-:B---3--:R-:W-:Y:S02]  /*12a0*/  SHF.R.U64 R28, R29, R21.reuse, R6.reuse ;  /* 0x000000151d1c7219 */ /* 0x188fe40000001206 */
[-C--:B------:R-:W-:Y:S02]  /*12b0*/  SHF.L.U32 R0, R0, R21.reuse, RZ ;  /* 0x0000001500007219 */ /* 0x080fe400000006ff */
[----:B------:R-:W-:Y:S01]  /*12c0*/  SHF.R.U32.HI R7, RZ, R21, R6 ;  /* 0x00000015ff077219 */ /* 0x000fe20000011606 */
[----:B------:R-:W-:Y:S01]  /*12d0*/  IMAD.MOV.U32 R6, RZ, RZ, R28 ;  /* 0x000000ffff067224 */ /* 0x000fe200078e001c */
[----:B------:R-:W-:Y:S01]  /*12e0*/  LOP3.LUT R12, RZ, R0, RZ, 0x33, !PT ;  /* 0x00000000ff0c7212 */ /* 0x000fe200078e33ff */
[----:B------:R-:W3:Y:S01]  /*12f0*/  LDC R26, c[0x0][0x610] ;  /* 0x00018400ff1a7b82 */ /* 0x000ee20000000800 */
[----:B------:R-:W-:Y:S05]  /*1300*/  @!P0 BRA `(.L_x_14) ;  /* 0x0000000000288947 */ /* 0x000fea0003800000 */
[----:B------:R-:W4:Y:S02]  /*1310*/  LDC R11, c[0x0][0x64c] ;  /* 0x00019300ff0b7b82 */ /* 0x000f240000000800 */
[----:B----4-:R-:W-:-:S05]  /*1320*/  IADD3 R11, P0, R28, R11, RZ ;  /* 0x0000000b1c0b7210 */ /* 0x010fca0007f1e0ff */
[----:B------:R-:W-:-:S04]  /*1330*/  IMAD.X R17, RZ, RZ, R7, P0 ;  /* 0x000000ffff117224 */ /* 0x000fc800000e0607 */
[----:B------:R-:W-:-:S04]  /*1340*/  IMAD.WIDE.U32 R6, R17, R24, RZ ;  /* 0x0000001811067225 */ /* 0x000fc800078e00ff */
[----:B------:R-:W-:-:S04]  /*1350*/  IMAD.WIDE.U32 R8, P0, R11, R25, R6 ;  /* 0x000000190b087225 */ /* 0x000fc80007800006 */
[----:B------:R-:W-:-:S04]  /*1360*/  IMAD.WIDE.U32 R6, R11, R24, RZ ;  /* 0x000000180b067225 */ /* 0x000fc800078e00ff */
[----:B------:R-:W-:Y:S01]  /*1370*/  IMAD.X R11, RZ, RZ, RZ, P0 ;  /* 0x000000ffff0b7224 */ /* 0x000fe200000e06ff */
[----:B------:R-:W-:Y:S01]  /*1380*/  IADD3 RZ, P0, R7, R8, RZ ;  /* 0x0000000807ff7210 */ /* 0x000fe20007f1e0ff */
[----:B------:R-:W-:-:S04]  /*1390*/  IMAD.MOV.U32 R10, RZ, RZ, R9 ;  /* 0x000000ffff0a7224 */ /* 0x000fc800078e0009 */
[----:B------:R-:W-:-:S08]  /*13a0*/  IMAD.WIDE.U32.X R6, R17, R25, R10, P0 ;  /* 0x0000001911067225 */ /* 0x000fd000000e040a */
.L_x_14:
[----:B-1----:R-:W-:Y:S01]  /*13b0*/  SHF.R.U64 R6, R6, R20, R7 ;  /* 0x0000001406067219 */ /* 0x002fe20000001207 */
[----:B--2---:R-:W-:Y:S01]  /*13c0*/  VIADD R7, R19, 0xffffffff ;  /* 0xffffffff13077836 */ /* 0x004fe20000000000 */
[----:B------:R-:W-:Y:S01]  /*13d0*/  SHF.L.U32 R0, R22, R21, RZ ;  /* 0x0000001516007219 */ /* 0x000fe200000006ff */
[----:B------:R-:W-:Y:S01]  /*13e0*/  @P2 IMAD R14, R15, R18, R4 ;  /* 0x000000120f0e2224 */ /* 0x000fe200078e0204 */
[----:B------:R-:W-:Y:S01]  /*13f0*/  LOP3.LUT R5, R29, R12, RZ, 0xc0, !PT ;  /* 0x0000000c1d057212 */ /* 0x000fe200078ec0ff */
[----:B------:R-:W-:Y:S01]  /*1400*/  IMAD.MOV R8, RZ, RZ, -R6 ;  /* 0x000000ffff087224 */ /* 0x000fe200078e0a06 */
[----:B------:R-:W-:-:S03]  /*1410*/  LOP3.LUT R7, R16, R7, RZ, 0xc0, !PT ;  /* 0x0000000710077212 */ /* 0x000fc600078ec0ff */
[----:B------:R-:W-:Y:S02]  /*1420*/  IMAD R5, R0, R6, R5 ;  /* 0x0000000600057224 */ /* 0x000fe400078e0205 */
[----:B0-----:R-:W-:Y:S02]  /*1430*/  IMAD R0, R8, R23, R28 ;  /* 0x0000001708007224 */ /* 0x001fe400078e021c */
[----:B---3--:R-:W-:Y:S02]  /*1440*/  IMAD R4, R5, R26, R14 ;  /* 0x0000001a05047224 */ /* 0x008fe400078e020e */
[----:B------:R-:W-:Y:S02]  /*1450*/  IMAD.MOV.U32 R6, RZ, RZ, 0x1 ;  /* 0x00000001ff067424 */ /* 0x000fe400078e00ff */
[----:B------:R-:W-:-:S03]  /*1460*/  IMAD R5, R0, R19, R7 ;  /* 0x0000001300057224 */ /* 0x000fc600078e0207 */
[----:B------:R-:W-:Y:S02]  /*1470*/  PRMT R0, R6, 0x7610, R0 ;  /* 0x0000761006007816 */ /* 0x000fe40000000000 */
[----:B------:R-:W-:Y:S02]  /*1480*/  SEL R6, R5, R4, !P2 ;  /* 0x0000000405067207 */ /* 0x000fe40005000000 */
[----:B------:R-:W-:-:S03]  /*1490*/  SEL R4, R4, R5, !P2 ;  /* 0x0000000504047207 */ /* 0x000fc60005000000 */
[----:B------:R3:W-:Y:S04]  /*14a0*/  STL [R1+0x88], R6 ;  /* 0x0000880601007387 */ /* 0x0007e80000100800 */
[----:B------:R3:W-:Y:S04]  /*14b0*/  STL [R1+0x74], R27 ;  /* 0x0000741b01007387 */ /* 0x0007e80000100800 */
[----:B------:R3:W-:Y:S02]  /*14c0*/  STL [R1+0x84], R4 ;  /* 0x0000840401007387 */ /* 0x0007e40000100800 */
.L_x_12:
[----:B------:R-:W-:Y:S05]  /*14d0*/  @!P1 BRA `(.L_x_15) ;  /* 0x00000000000c9947 */ /* 0x000fea0003800000 */
[----:B------:R-:W-:Y:S01]  /*14e0*/  UCGABAR_WAIT ;  /* 0x0000000000007dc7 */ /* 0x000fe20008000000 */
[----:B------:R-:W-:Y:S01]  /*14f0*/  CCTL.IVALL ;  /* 0x00000000ff00798f */ /* 0x000fe20002000000 */
[----:B------:R-:W-:Y:S05]  /*1500*/  BRA `(.L_x_16) ;  /* 0x0000000000047947 */ /* 0x000fea0003800000 */
.L_x_15:
[----:B------:R-:W-:Y:S06]  /*1510*/  BAR.SYNC.DEFER_BLOCKING 0x0 ;  /* 0x0000000000007b1d */ /* 0x000fec0000010000 */
.L_x_16:
[----:B------:R-:W-:Y:S05]  /*1520*/  @!P3 BRA `(.L_x_17) ;  /* 0x000000dc0054b947 */ /* 0x000fea0003800000 */
[----:B------:R-:W-:-:S06]  /*1530*/  UISETP.GT.U32.AND UP0, UPT, UR12, 0x1, UPT ;  /* 0x000000010c00788c */ /* 0x000fcc000bf04070 */
[----:B------:R-:W-:-:S13]  /*1540*/  PLOP3.LUT P0, PT, PT, PT, UP0, 0x80, 0x0 ;  /* 0x000000000000781c */ /* 0x000fda0003f0f008 */
[----:B------:R-:W-:Y:S05]  /*1550*/  @P0 EXIT ;  /* 0x000000000000094d */ /* 0x000fea0003800000 */
.L_x_18:
[----:B------:R-:W-:-:S08]  /*1560*/  NOP ;  /* 0x0000000000007918 */ /* 0x000fd00000000000 */
[----:B------:R-:W4:Y:S02]  /*1570*/  USETMAXREG.TRY_ALLOC.CTAPOOL UP0, 0xe8 ;  /* 0x000000e8000079c8 */ /* 0x000f240008000600 */
[----:B----4-:R-:W-:-:S13]  /*1580*/  PLOP3.LUT P0, PT, PT, PT, UP0, 0x80, 0x0 ;  /* 0x000000000000781c */ /* 0x010fda0003f0f008 */
[----:B------:R-:W-:Y:S05]  /*1590*/  @!P0 BRA `(.L_x_18) ;  /* 0xfffffffc00f08947 */ /* 0x000fea000383ffff */
[----:B------:R-:W-:-:S13]  /*15a0*/  LOP3.LUT P0, RZ, R0, 0xff, RZ, 0xc0, !PT ;  /* 0x000000ff00ff7812 */ /* 0x000fda000780c0ff */
[----:B------:R-:W-:Y:S05]  /*15b0*/  @!P0 EXIT ;  /* 0x000000000000894d */ /* 0x000fea0003800000 */
[----:B------:R-:W4:Y:S01]  /*15c0*/  S2UR UR6, SR_CgaCtaId ;  /* 0x00000000000679c3 */ /* 0x000f220000008800 */
[CC--:B------:R-:W-:Y:S01]  /*15d0*/  LEA.HI R0, R13.reuse, R2.reuse, RZ, 0x2 ;  /* 0x000000020d007211 */ /* 0x0c0fe200078f10ff */
[----:B------:R-:W-:Y:S01]  /*15e0*/  UIADD3 UR7, UR18, -0x1, URZ ;  /* 0xffffffff12077890 */ /* 0x000fe2000fffe03f */
[----:B------:R-:W-:Y:S01]  /*15f0*/  LEA.HI R13, R13, R2, RZ, 0x5 ;  /* 0x000000020d0d7211 */ /* 0x000fe200078f28ff */
[----:B------:R-:W-:Y:S01]  /*1600*/  UMOV UR22, 0x400 ;  /* 0x0000040000167882 */ /* 0x000fe20000000000 */
[--C-:B---3--:R-:W-:Y:S01]  /*1610*/  SHF.R.S32.HI R4, RZ, 0x2, R0.reuse ;  /* 0x00000002ff047819 */ /* 0x108fe20000011400 */
[----:B------:R-:W-:Y:S01]  /*1620*/  UISETP.LT.AND UP0, UPT, UR14, 0x1, UPT ;  /* 0x000000010e00788c */ /* 0x000fe2000bf01270 */
[----:B------:R-:W-:Y:S01]  /*1630*/  SHF.R.S32.HI R3, RZ, 0x1f, R0 ;  /* 0x0000001fff037819 */ /* 0x000fe20000011400 */
[----:B------:R-:W-:Y:S01]  /*1640*/  ULOP3.LUT UR30, UR15, 0x1, URZ, 0xfc, !UPT ;  /* 0x000000010f1e7892 */ /* 0x000fe2000f8efc3f */
[----:B------:R-:W-:Y:S01]  /*1650*/  SHF.R.S32.HI R13, RZ, 0x5, R13 ;  /* 0x00000005ff0d7819 */ /* 0x000fe2000001140d */
[----:B------:R-:W-:Y:S01]  /*1660*/  USEL UR19, UR14, 0x1, UP0 ;  /* 0x000000010e137887 */ /* 0x000fe20008000000 */
[----:B------:R-:W-:Y:S01]  /*1670*/  LEA.HI R3, R3, R4, RZ, 0x3 ;  /* 0x0000000403037211 */ /* 0x000fe200078f18ff */
[----:B------:R-:W-:-:S02]  /*1680*/  UISETP.NE.AND UP0, UPT, UR7, URZ, UPT ;  /* 0x0000003f0700728c */ /* 0x000fc4000bf05270 */
[----:B------:R-:W-:Y:S01]  /*1690*/  USHF.L.U32 UR29, UR14, 0x1, URZ ;  /* 0x000000010e1d7899 */ /* 0x000fe2000800063f */
[----:B------:R-:W-:Y:S01]  /*16a0*/  LOP3.LUT R3, R3, 0xfffffff8, RZ, 0xc0, !PT ;  /* 0xfffffff803037812 */ /* 0x000fe200078ec0ff */
[----:B------:R-:W-:Y:S02]  /*16b0*/  UIADD3 UR19, -UR19, UR14, URZ ;  /* 0x0000000e13137290 */ /* 0x000fe4000fffe13f */
[----:B------:R-:W-:Y:S02]  /*16c0*/  USEL UR27, URZ, 0x1, UP0 ;  /* 0x000000013f1b7887 */ /* 0x000fe40008000000 */
[----:B------:R-:W-:Y:S01]  /*16d0*/  IMAD.IADD R4, R4, 0x1, -R3 ;  /* 0x0000000104047824 */ /* 0x000fe200078e0a03 */
[----:B------:R-:W-:Y:S01]  /*16e0*/  LOP3.LUT R3, R0, 0xfffffffc, RZ, 0xc0, !PT ;  /* 0xfffffffc00037812 */ /* 0x000fe200078ec0ff */
[----:B----4-:R-:W-:-:S03]  /*16f0*/  ULEA UR22, UR6, UR22, 0x18 ;  /* 0x0000001606167291 */ /* 0x010fc6000f8ec03f */
[--C-:B------:R-:W-:Y:S01]  /*1700*/  SHF.R.S32.HI R5, RZ, 0x1f, R4.reuse ;  /* 0x0000001fff057819 */ /* 0x100fe20000011404 */
[----:B------:R-:W-:Y:S01]  /*1710*/  USHF.L.U32 UR6, UR7, 0x3, URZ ;  /* 0x0000000307067899 */ /* 0x000fe2000800063f */
[C-C-:B------:R-:W-:Y:S01]  /*1720*/  IMAD R0, R13.reuse, -0x10, -R4.reuse ;  /* 0xfffffff00d007824 */ /* 0x140fe200078e0a04 */
[----:B------:R-:W-:Y:S01]  /*1730*/  UIADD3 UR28, UR22, 0x60, URZ ;  /* 0x00000060161c7890 */ /* 0x000fe2000fffe03f */
[----:B--2---:R-:W-:Y:S01]  /*1740*/  IMAD.IADD R6, R2, 0x1, -R3 ;  /* 0x0000000102067824 */ /* 0x004fe200078e0a03 */
[----:B------:R-:W-:Y:S01]  /*1750*/  ULOP3.LUT UR6, UR6, 0x8, URZ, 0xc0, !UPT ;  /* 0x0000000806067892 */ /* 0x000fe2000f8ec03f */
[----:B------:R-:W-:Y:S01]  /*1760*/  IMAD.WIDE R2, R13, 0x10, R4 ;  /* 0x000000100d027825 */ /* 0x000fe200078e0204 */
[----:B------:R-:W-:Y:S02]  /*1770*/  ULEA UR18, UR18, UR28, 0x3 ;  /* 0x0000001c12127291 */ /* 0x000fe4000f8e183f */
[----:B------:R-:W-:Y:S01]  /*1780*/  ULOP3.LUT UR26, UR6, 0x8, URZ, 0x3c, !UPT ;  /* 0x00000008061a7892 */ /* 0x000fe2000f8e3c3f */
[----:B------:R2:W-:Y:S01]  /*1790*/  STL [R1+0x8c], R6 ;  /* 0x00008c0601007387 */ /* 0x0005e20000100800 */
[----:B------:R-:W-:-:S03]  /*17a0*/  ULOP3.LUT UR12, UR6, 0x18, URZ, 0x3c, !UPT ;  /* 0x00000018060c7892 */ /* 0x000fc6000f8e3c3f */
[----:B------:R-:W-:Y:S02]  /*17b0*/  ULDC UR6, c[0x0][0x284] ;  /* 0x0000a10000067ab9 */ /* 0x000fe40000000800 */
[----:B------:R-:W-:-:S05]  /*17c0*/  VIADD R0, R0, UR6 ;  /* 0x0000000600007c36 */ /* 0x000fca0008000000 */
[----:B------:R2:W-:Y:S04]  /*17d0*/  STL [R1+0x98], R0 ;  /* 0x0000980001007387 */ /* 0x0005e80000100800 */
[----:B------:R2:W-:Y:S02]  /*17e0*/  STL.64 [R1+0x90], R2 ;  /* 0x0000900201007387 */ /* 0x0005e40000100a00 */
.L_x_301:
[----:B--2---:R-:W-:Y:S01]  /*17f0*/  IMAD.U32 R0, RZ, RZ, UR27 ;  /* 0x0000001bff007e24 */ /* 0x004fe2000f8e00ff */
[----:B0-----:R-:W2:Y:S01]  /*1800*/  LDC R2, c[0x0][0x28c] ;  /* 0x0000a300ff027b82 */ /* 0x001ea20000000800 */
[----:B------:R-:W-:Y:S01]  /*1810*/  UMOV UR6, URZ ;  /* 0x0000003f00067c82 */ /* 0x000fe20008000000 */
[----:B------:R-:W-:Y:S02]  /*1820*/  UMOV UR23, UR5 ;  /* 0x0000000500177c82 */ /* 0x000fe40008000000 */
[----:B------:R-:W-:-:S04]  /*1830*/  SHF.L.U32 R0, R0, 0x1f, RZ ;  /* 0x0000001f00007819 */ /* 0x000fc800000006ff */
[----:B------:R-:W3:Y:S01]  /*1840*/  SYNCS.PHASECHK.TRANS64.TRYWAIT P0, [UR18+-0x8], R0 ;  /* 0xfffff800ff0075a7 */ /* 0x000ee20008000152 */
[----:B--2---:R-:W-:Y:S01]  /*1850*/  ISETP.GE.AND P1, PT, R2, 0x1, PT ;  /* 0x000000010200780c */ /* 0x004fe20003f26270 */
[----:B---34-:R-:W-:-:S12]  /*1860*/  @!P0 BRA `(.L_x_19) ;  /* 0x000000ec00208947 */ /* 0x018fd80003800000 */
.L_x_324:
[----:B------:R3:W-:Y:S01]  /*1870*/  STL [R1+0x6c], RZ ;  /* 0x00006cff01007387 */ /* 0x0007e20000100800 */
[----:B------:R-:W-:Y:S01]  /*1880*/  UMOV UR24, UR4 ;  /* 0x0000000400187c82 */ /* 0x000fe20008000000 */
[----:B------:R-:W-:Y:S01]  /*1890*/  UMOV UR7, URZ ;  /* 0x0000003f00077c82 */ /* 0x000fe20008000000 */
[----:B------:R-:W-:Y:S01]  /*18a0*/  UMOV UR8, URZ ;  /* 0x0000003f00087c82 */ /* 0x000fe20008000000 */
[----:B------:R3:W-:Y:S01]  /*18b0*/  STL [R1+0x68], RZ ;  /* 0x000068ff01007387 */ /* 0x0007e20000100800 */
[----:B--2---:R-:W-:Y:S01]  /*18c0*/  IMAD.MOV.U32 R0, RZ, RZ, RZ ;  /* 0x000000ffff007224 */ /* 0x004fe200078e00ff */
[----:B------:R-:W-:Y:S02]  /*18d0*/  CS2R R2, SRZ ;  /* 0x0000000000027805 */ /* 0x000fe4000001ff00 */
[----:B------:R-:W-:Y:S01]  /*18e0*/  CS2R R4, SRZ ;  /* 0x0000000000047805 */ /* 0x000fe2000001ff00 */
[----:B------:R3:W-:Y:S01]  /*18f0*/  STL [R1+0x64], RZ ;  /* 0x000064ff01007387 */ /* 0x0007e20000100800 */
[----:B------:R-:W-:-:S02]  /*1900*/  CS2R R6, SRZ ;  /* 0x0000000000067805 */ /* 0x000fc4000001ff00 */
[----:B------:R-:W-:Y:S02]  /*1910*/  CS2R R8, SRZ ;  /* 0x0000000000087805 */ /* 0x000fe4000001ff00 */
[----:B0-----:R-:W-:Y:S01]  /*1920*/  CS2R R10, SRZ ;  /* 0x00000000000a7805 */ /* 0x001fe2000001ff00 */
[----:B------:R3:W-:Y:S01]  /*1930*/  STL [R1+0x60], RZ ;  /* 0x000060ff01007387 */ /* 0x0007e20000100800 */
[----:B-1----:R-:W-:Y:S02]  /*1940*/  CS2R R12, SRZ ;  /* 0x00000000000c7805 */ /* 0x002fe4000001ff00 */
[----:B------:R-:W-:Y:S02]  /*1950*/  CS2R R14, SRZ ;  /* 0x00000000000e7805 */ /* 0x000fe4000001ff00 */
[----:B------:R-:W-:Y:S01]  /*1960*/  CS2R R16, SRZ ;  /* 0x0000000000107805 */ /* 0x000fe2000001ff00 */
[----:B------:R3:W-:Y:S01]  /*1970*/  STL [R1+0x5c], RZ ;  /* 0x00005cff01007387 */ /* 0x0007e20000100800 */
[----:B------:R-:W-:-:S02]  /*1980*/  CS2R R18, SRZ ;  /* 0x0000000000127805 */ /* 0x000fc4000001ff00 */
[----:B------:R-:W-:Y:S02]  /*1990*/  CS2R R20, SRZ ;  /* 0x0000000000147805 */ /* 0x000fe4000001ff00 */
[----:B------:R-:W-:Y:S01]  /*19a0*/  CS2R R22, SRZ ;  /* 0x0000000000167805 */ /* 0x000fe2000001ff00 */
[----:B------:R3:W-:Y:S01]  /*19b0*/  STL [R1+0x58], RZ ;  /* 0x000058ff01007387 */ /* 0x0007e20000100800 */
[----:B------:R-:W-:Y:S02]  /*19c0*/  CS2R R152, SRZ ;  /* 0x0000000000987805 */ /* 0x000fe4000001ff00 */
        /* <DEDUP_REMOVED lines=48> */
[----:B------:R-:W-:Y:S01]  /*1cd0*/  CS2R R226, SRZ ;  /* 0x0000000000e27805 */ /* 0x000fe2000001ff00 */
[----:B------:R-:W-:Y:S01]  /*1ce0*/  IMAD.MOV.U32 R228, RZ, RZ, RZ ;  /* 0x000000ffffe47224 */ /* 0x000fe200078e00ff */
[----:B------:R3:W-:Y:S01]  /*1cf0*/  STL [R1+0x24], RZ ;  /* 0x000024ff01007387 */ /* 0x0007e20000100800 */
[----:B------:R-:W-:Y:S02]  /*1d00*/  CS2R R24, SRZ ;  /* 0x0000000000187805 */ /* 0x000fe4000001ff00 */
[----:B------:R-:W-:-:S02]  /*1d10*/  CS2R R26, SRZ ;  /* 0x00000000001a7805 */ /* 0x000fc4000001ff00 */
[----:B------:R-:W-:Y:S01]  /*1d20*/  CS2R R28, SRZ ;  /* 0x00000000001c7805 */ /* 0x000fe2000001ff00 */
[----:B------:R3:W-:Y:S01]  /*1d30*/  STL [R1+0x20], RZ ;  /* 0x000020ff01007387 */ /* 0x0007e20000100800 */
[----:B------:R-:W-:Y:S02]  /*1d40*/  CS2R R30, SRZ ;  /* 0x00000000001e7805 */ /* 0x000fe4000001ff00 */
[----:B------:R-:W-:Y:S02]  /*1d50*/  CS2R R32, SRZ ;  /* 0x0000000000207805 */ /* 0x000fe4000001ff00 */
[----:B------:R-:W-:Y:S01]  /*1d60*/  CS2R R34, SRZ ;  /* 0x0000000000227805 */ /* 0x000fe2000001ff00 */
        /* <DEDUP_REMOVED lines=28> */
[----:B------:R3:W-:Y:S01]  /*1f30*/  STL [R1], RZ ;  /* 0x000000ff01007387 */ /* 0x0007e20000100800 */
[----:B------:R-:W-:Y:S02]  /*1f40*/  CS2R R78, SRZ ;  /* 0x00000000004e7805 */ /* 0x000fe4000001ff00 */
[----:B------:R-:W-:Y:S02]  /*1f50*/  CS2R R80, SRZ ;  /* 0x0000000000507805 */ /* 0x000fe4000001ff00 */
[----:B------:R-:W-:Y:S02]  /*1f60*/  CS2R R82, SRZ ;  /* 0x0000000000527805 */ /* 0x000fe4000001ff00 */
[----:B------:R-:W-:Y:S02]  /*1f70*/  CS2R R84, SRZ ;  /* 0x0000000000547805 */ /* 0x000fe4000001ff00 */
[----:B------:R-:W-:-:S02]  /*1f80*/  CS2R R86, SRZ ;  /* 0x0000000000567805 */ /* 0x000fc4000001ff00 */
[----:B------:R-:W-:Y:S02]  /*1f90*/  CS2R R88, SRZ ;  /* 0x0000000000587805 */ /* 0x000fe4000001ff00 */
        /* <DEDUP_REMOVED lines=30> */
[----:B------:R-:W-:Y:S01]  /*2180*/  CS2R R150, SRZ ;  /* 0x0000000000967805 */ /* 0x000fe2000001ff00 */
[----:B---3--:R-:W-:Y:S06]  /*2190*/  @!P1 BRA `(.L_x_20) ;  /* 0x0000001000a09947 */ /* 0x008fec0003800000 */
[----:B------:R-:W-:-:S06]  /*21a0*/  UISETP.NE.AND UP0, UPT, UR30, 0x3, UPT ;  /* 0x000000031e00788c */ /* 0x000fcc000bf05270 */
[----:B------:R-:W-:-:S13]  /*21b0*/  PLOP3.LUT P1, PT, PT, PT, UP0, 0x80, 0x0 ;  /* 0x000000000000781c */ /* 0x000fda0003f2f008 */
[----:B------:R-:W-:Y:S05]  /*21c0*/  @!P1 BRA `(.L_x_21) ;  /* 0x0000000000049947 */ /* 0x000fea0003800000 */
[----:B------:R-:W-:Y:S01]  /*21d0*/  BPT.TRAP 0x1 ;  /* 0x000000040000795c */ /* 0x000fe20000300000 */
.L_x_21:
[----:B------:R-:W-:Y:S01]  /*21e0*/  ULEA UR6, UR5, UR22, 0x3 ;  /* 0x0000001605067291 */ /* 0x000fe2000f8e183f */
[----:B------:R-:W-:-:S05]  /*21f0*/  IMAD.U32 R0, RZ, RZ, UR4 ;  /* 0x00000004ff007e24 */ /* 0x000fca000f8e00ff */
[----:B------:R-:W-:-:S04]  /*2200*/  SHF.L.U32 R0, R0, 0x1f, RZ ;  /* 0x0000001f00007819 */ /* 0x000fc800000006ff */
[----:B------:R0:W1:Y:S01]  /*2210*/  SYNCS.PHASECHK.TRANS64.TRYWAIT P0, [UR6], R0 ;  /* 0x00000000ff0075a7 */ /* 0x0000620008000146 */
[----:B------:R-:W-:Y:S05]  /*2220*/  @!P1 BRA `(.L_x_22) ;  /* 0x0000000000049947 */ /* 0x000fea0003800000 */
[----:B------:R-:W-:Y:S01]  /*2230*/  BPT.TRAP 0x1 ;  /* 0x000000040000795c */ /* 0x000fe20000300000 */
.L_x_22:
[----:B-1----:R-:W-:Y:S05]  /*2240*/  @P0 BRA `(.L_x_23) ;  /* 0x0000000000080947 */ /* 0x002fea0003800000 */
[----:B------:R-:W1:Y:S02]  /*2250*/  SYNCS.PHASECHK.TRANS64.TRYWAIT P0, [UR6], R0 ;  /* 0x00000000ff0075a7 */ /* 0x000e640008000146 */
[----:B-1----:R-:W-:Y:S05]  /*2260*/  @!P0 BRA `(.L_x_24) ;  /* 0x000000e000b88947 */ /* 0x002fea0003800000 */
.L_x_23:
[----:B------:R-:W-:Y:S01]  /*2270*/  UIADD3 UR6, UR22, 0x180, URZ ;  /* 0x0000018016067890 */ /* 0x000fe2000fffe03f */
[----:B------:R-:W-:Y:S01]  /*2280*/  WARPGROUP.ARRIVE ;  /* 0x00000000000079c5 */ /* 0x000fe20000000000 */
[----:B------:R-:W-:Y:S01]  /*2290*/  UIADD3 UR7, UR22, 0xa180, URZ ;  /* 0x0000a18016077890 */ /* 0x000fe2000fffe03f */
[----:B------:R2:W-:Y:S01]  /*22a0*/  STL [R1+0x6c], RZ ;  /* 0x00006cff01007387 */ /* 0x0005e20000100800 */
[----:B------:R-:W-:Y:S01]  /*22b0*/  USHF.R.U32.HI UR6, URZ, 0x4, UR6 ;  /* 0x000000043f067899 */ /* 0x000fe20008011606 */
[----:B01----:R-:W-:Y:S01]  /*22c0*/  IMAD.MOV.U32 R0, RZ, RZ, RZ ;  /* 0x000000ffff007224 */ /* 0x003fe200078e00ff */
[----:B------:R-:W-:Y:S01]  /*22d0*/  USHF.R.U32.HI UR7, URZ, 0x4, UR7 ;  /* 0x000000043f077899 */ /* 0x000fe20008011607 */
[----:B------:R2:W-:Y:S01]  /*22e0*/  STL [R1+0x68], RZ ;  /* 0x000068ff01007387 */ /* 0x0005e20000100800 */
[----:B------:R-:W-:Y:S01]  /*22f0*/  ULOP3.LUT UR6, UR6, 0x3fff, URZ, 0xc0, !UPT ;  /* 0x00003fff06067892 */ /* 0x000fe2000f8ec03f */
[----:B------:R-:W-:Y:S01]  /*2300*/  CS2R R2, SRZ ;  /* 0x0000000000027805 */ /* 0x000fe2000001ff00 */
[----:B------:R-:W-:Y:S01]  /*2310*/  ULOP3.LUT UR7, UR7, 0x3fff, URZ, 0xc0, !UPT ;  /* 0x00003fff07077892 */ /* 0x000fe2000f8ec03f */
[----:B------:R2:W-:Y:S01]  /*2320*/  STL [R1+0x64], RZ ;  /* 0x000064ff01007387 */ /* 0x0005e20000100800 */
[----:B------:R-:W-:Y:S01]  /*2330*/  ULOP3.LUT UR6, UR6, 0x10000, URZ, 0xfc, !UPT ;  /* 0x0001000006067892 */ /* 0x000fe2000f8efc3f */
[----:B------:R-:W-:Y:S01]  /*2340*/  CS2R R4, SRZ ;  /* 0x0000000000047805 */ /* 0x000fe2000001ff00 */
[----:B------:R-:W-:Y:S01]  /*2350*/  ULOP3.LUT UR7, UR7, 0x10000, URZ, 0xfc, !UPT ;  /* 0x0001000007077892 */ /* 0x000fe2000f8efc3f */
[----:B------:R2:W-:Y:S01]  /*2360*/  STL [R1+0x60], RZ ;  /* 0x000060ff01007387 */ /* 0x0005e20000100800 */
[----:B------:R-:W-:Y:S01]  /*2370*/  ULEA UR6, UR5, UR6, 0x9 ;  /* 0x0000000605067291 */ /* 0x000fe2000f8e483f */
[----:B------:R-:W-:Y:S01]  /*2380*/  CS2R R6, SRZ ;  /* 0x0000000000067805 */ /* 0x000fe2000001ff00 */
[----:B------:R-:W-:Y:S01]  /*2390*/  ULEA UR7, UR5, UR7, 0xb ;  /* 0x0000000705077291 */ /* 0x000fe2000f8e583f */
[----:B------:R2:W-:Y:S01]  /*23a0*/  STL [R1+0x5c], RZ ;  /* 0x00005cff01007387 */ /* 0x0005e20000100800 */
[----:B------:R-:W-:Y:S01]  /*23b0*/  UMOV UR9, 0x40000040 ;  /* 0x4000004000097882 */ /* 0x000fe20000000000 */
[----:B------:R-:W-:Y:S01]  /*23c0*/  UMOV UR11, 0x40000040 ;  /* 0x40000040000b7882 */ /* 0x000fe20000000000 */
[----:B------:R-:W-:Y:S01]  /*23d0*/  CS2R R8, SRZ ;  /* 0x0000000000087805 */ /* 0x000fe2000001ff00 */
[----:B------:R-:W-:Y:S01]  /*23e0*/  UMOV UR8, UR6 ;  /* 0x0000000600087c82 */ /* 0x000fe20008000000 */
[----:B------:R2:W-:Y:S01]  /*23f0*/  STL [R1+0x58], RZ ;  /* 0x000058ff01007387 */ /* 0x0005e20000100800 */
[----:B------:R-:W-:Y:S01]  /*2400*/  UMOV UR10, UR7 ;  /* 0x00000007000a7c82 */ /* 0x000fe20008000000 */
[----:B------:R-:W-:Y:S01]  /*2410*/  CS2R R10, SRZ ;  /* 0x00000000000a7805 */ /* 0x000fe2000001ff00 */
[----:B------:R-:W-:Y:S01]  /*2420*/  QGMMA.64x256x32.F32.E5M2.E5M2 R24, gdesc[UR8], RZ, !UPT ;  /* 0x03e00000081879f3 */ /* 0x000fe2000c7038ff */
[----:B------:R-:W-:Y:S01]  /*2430*/  UIADD3 UR8, UR6, 0x2, URZ ;  /* 0x0000000206087890 */ /* 0x000fe2000fffe03f */
[----:B------:R2:W-:Y:S01]  /*2440*/  STL [R1+0x54], RZ ;  /* 0x000054ff01007387 */ /* 0x0005e20000100800 */
[----:B------:R-:W-:Y:S01]  /*2450*/  UIADD3 UR10, UR7, 0x2, URZ ;  /* 0x00000002070a7890 */ /* 0x000fe2000fffe03f */
[----:B------:R-:W-:Y:S01]  /*2460*/  CS2R R12, SRZ ;  /* 0x00000000000c7805 */ /* 0x000fe2000001ff00 */
[----:B------:R-:W-:Y:S01]  /*2470*/  UMOV UR9, 0x40000040 ;  /* 0x4000004000097882 */ /* 0x000fe20000000000 */
[----:B------:R-:W-:Y:S01]  /*2480*/  UMOV UR11, 0x40000040 ;  /* 0x40000040000b7882 */ /* 0x000fe20000000000 */
        /* <DEDUP_REMOVED lines=57> */
[----:B------:R-:W-:Y:S01]  /*2820*/  CS2R R226, SRZ ;  /* 0x0000000000e27805 */ /* 0x000fe2000001ff00 */
[----:B------:R-:W-:-:S02]  /*2830*/  IMAD.MOV.U32 R228, RZ, RZ, RZ ;  /* 0x000000ffffe47224 */ /* 0x000fc400078e00ff */
[----:B------:R2:W-:Y:S04]  /*2840*/  STL [R1+0x14], RZ ;  /* 0x000014ff01007387 */ /* 0x0005e80000100800 */
[----:B------:R2:W-:Y:S04]  /*2850*/  STL [R1+0x10], RZ ;  /* 0x000010ff01007387 */ /* 0x0005e80000100800 */
[----:B------:R2:W-:Y:S04]  /*2860*/  STL [R1+0xc], RZ ;  /* 0x00000cff01007387 */ /* 0x0005e80000100800 */
[----:B------:R2:W-:Y:S04]  /*2870*/  STL [R1+0x8], RZ ;  /* 0x000008ff01007387 */ /* 0x0005e80000100800 */
[----:B------:R2:W-:Y:S04]  /*2880*/  STL [R1+0x4], RZ ;  /* 0x000004ff01007387 */ /* 0x0005e80000100800 */
[----:B------:R2:W-:Y:S01]  /*2890*/  STL [R1], RZ ;  /* 0x000000ff01007387 */ /* 0x0005e20000100800 */
[----:B------:R-:W-:Y:S01]  /*28a0*/  QGMMA.64x256x32.F32.E5M2.E5M2 R24, gdesc[UR8], R24 ;  /* 0x03e00000081879f3 */ /* 0x000fe20008703818 */
[----:B------:R-:W-:-:S02]  /*28b0*/  UIADD3 UR8, UR6, 0x4, URZ ;  /* 0x0000000406087890 */ /* 0x000fc4000fffe03f */
[----:B------:R-:W-:Y:S01]  /*28c0*/  UIADD3 UR10, UR7, 0x4, URZ ;  /* 0x00000004070a7890 */ /* 0x000fe2000fffe03f */
[----:B------:R-:W-:Y:S01]  /*28d0*/  UMOV UR9, 0x40000040 ;  /* 0x4000004000097882 */ /* 0x000fe20000000000 */
[----:B------:R-:W-:-:S15]  /*28e0*/  UMOV UR11, 0x40000040 ;  /* 0x40000040000b7882 */ /* 0x000fde0000000000 */
[----:B------:R-:W-:-:S08]  /*28f0*/  NOP ;  /* 0x0000000000007918 */ /* 0x000fd00000000000 */
[----:B------:R-:W-:Y:S01]  /*2900*/  QGMMA.64x256x32.F32.E5M2.E5M2 R24, gdesc[UR8], R24 ;  /* 0x03e00000081879f3 */ /* 0x000fe20008703818 */
[----:B------:R-:W-:Y:S02]  /*2910*/  UIADD3 UR10, UR7, 0x6, URZ ;  /* 0x00000006070a7890 */ /* 0x000fe4000fffe03f */
[----:B------:R-:W-:Y:S01]  /*2920*/  UIADD3 UR8, UR6, 0x6, URZ ;  /* 0x0000000606087890 */ /* 0x000fe2000fffe03f */
[----:B------:R-:W-:Y:S01]  /*2930*/  ULDC UR7, c[0x0][0x50c] ;  /* 0x0001430000077ab9 */ /* 0x000fe20000000800 */
[----:B------:R-:W-:Y:S01]  /*2940*/  UMOV UR9, 0x40000040 ;  /* 0x4000004000097882 */ /* 0x000fe20000000000 */
[----:B------:R-:W-:Y:S01]  /*2950*/  UISETP.NE.AND UP0, UPT, UR7, 0x4, UPT ;  /* 0x000000040700788c */ /* 0x000fe2000bf05270 */
[----:B------:R-:W-:Y:S01]  /*2960*/  UMOV UR11, 0x40000040 ;  /* 0x40000040000b7882 */ /* 0x000fe20000000000 */
[----:B------:R-:W-:Y:S02]  /*2970*/  UMOV UR6, 0x4 ;  /* 0x0000000400067882 */ /* 0x000fe40000000000 */
[----:B------:R-:W-:-:S06]  /*2980*/  USEL UR7, URZ, 0x1, UP0 ;  /* 0x000000013f077887 */ /* 0x000fcc0008000000 */
[----:B------:R-:W-:-:S12]  /*2990*/  ISETP.NE.AND P0, PT, RZ, UR7, PT ;  /* 0x00000007ff007c0c */ /* 0x000fd8000bf05270 */
[----:B------:R-:W-:Y:S01]  /*29a0*/  QGMMA.64x256x32.F32.E5M2.E5M2 R24, gdesc[UR8], R24, gsb0 ;  /* 0x03e00000081879f3 */ /* 0x000fe20008003818 */
[----:B--2---:R-:W-:Y:S05]  /*29b0*/  @!P0 BRA `(.L_x_25) ;  /* 0x0000000800808947 */ /* 0x004fea0003800000 */
[----:B------:R-:W-:Y:S02]  /*29c0*/  WARPGROUP.DEPBAR.LE gsb0, 0x0 ;  /* 0x00008000000079c5 */ /* 0x000fe40000010000 */
[----:B------:R-:W-:-:S01]  /*29d0*/  FADD R227, RZ, R25 ;  /* 0x00000019ffe37221 */ /* 0x000fc20000000000 */
[----:B------:R-:W-:Y:S01]  /*29e0*/  FADD R228, RZ, R24 ;  /* 0x00000018ffe47221 */ /* 0x000fe20000000000 */
[----:B------:R-:W-:-:S01]  /*29f0*/  FADD R226, RZ, R26 ;  /* 0x0000001affe27221 */ /* 0x000fc20000000000 */
[----:B------:R-:W-:Y:S01]  /*2a00*/  FADD R225, RZ, R27 ;  /* 0x0000001bffe17221 */ /* 0x000fe20000000000 */
[----:B------:R-:W-:-:S01]  /*2a10*/  FADD R224, RZ, R28 ;  /* 0x0000001cffe07221 */ /* 0x000fc20000000000 */
[----:B------:R0:W-:Y:S01]  /*2a20*/  STL [R1+0xa0], R227 ;  /* 0x0000a0e301007387 */ /* 0x0001e20000100800 */
[----:B------:R-:W-:-:S01]  /*2a30*/  FADD R223, RZ, R29 ;  /* 0x0000001dffdf7221 */ /* 0x000fc20000000000 */
[----:B------:R-:W-:Y:S01]  /*2a40*/  FADD R222, RZ, R30 ;  /* 0x0000001effde7221 */ /* 0x000fe20000000000 */
[----:B------:R-:W-:-:S01]  /*2a50*/  FADD R221, RZ, R31 ;  /* 0x0000001fffdd7221 */ /* 0x000fc20000000000 */
[----:B------:R-:W-:Y:S01]  /*2a60*/  FADD R220, RZ, R32 ;  /* 0x00000020ffdc7221 */ /* 0x000fe20000000000 */
[----:B------:R-:W-:-:S01]  /*2a70*/  FADD R219, RZ, R33 ;  /* 0x00000021ffdb7221 */ /* 0x000fc20000000000 */
[----:B------:R-:W-:Y:S01]  /*2a80*/  FADD R218, RZ, R34 ;  /* 0x00000022ffda7221 */ /* 0x000fe20000000000 */
[----:B------:R-:W-:-:S01]  /*2a90*/  FADD R217, RZ, R35 ;  /* 0x00000023ffd97221 */ /* 0x000fc20000000000 */
[----:B------:R-:W-:Y:S01]  /*2aa0*/  FADD R216, RZ, R36 ;  /* 0x00000024ffd87221 */ /* 0x000fe20000000000 */
[----:B------:R-:W-:-:S01]  /*2ab0*/  FADD R215, RZ, R37 ;  /* 0x00000025ffd77221 */ /* 0x000fc20000000000 */
[----:B0-----:R-:W-:Y:S01]  /*2ac0*/  FADD R227, RZ, R124 ;  /* 0x0000007cffe37221 */ /* 0x001fe20000000000 */
[----:B------:R-:W-:-:S01]  /*2ad0*/  FADD R214, RZ, R38 ;  /* 0x00000026ffd67221 */ /* 0x000fc20000000000 */
[----:B------:R-:W-:Y:S01]  /*2ae0*/  FADD R213, RZ, R39 ;  /* 0x00000027ffd57221 */ /* 0x000fe20000000000 */
[----:B------:R-:W-:-:S01]  /*2af0*/  FADD R212, RZ, R40 ;  /* 0x00000028ffd47221 */ /* 0x000fc20000000000 */
[----:B------:R-:W-:Y:S01]  /*2b00*/  FADD R211, RZ, R41 ;  /* 0x00000029ffd37221 */ /* 0x000fe20000000000 */
[----:B------:R0:W-:Y:S01]  /*2b10*/  STL [R1], R227 ;  /* 0x000000e301007387 */ /* 0x0001e20000100800 */
        /* <DEDUP_REMOVED lines=94> */
[----:B0-----:R-:W-:-:S05]  /*3100*/  FADD R227, RZ, R131 ;  /* 0x00000083ffe37221 */ /* 0x001fca0000000000 */
[----:B------:R0:W-:Y:S02]  /*3110*/  STL [R1+0x1c], R227 ;  /* 0x00001ce301007387 */ /* 0x0001e40000100800 */
        /* <DEDUP_REMOVED lines=39> */
[----:B------:R0:W-:Y:S04]  /*3390*/  STL [R1+0x6c], R227 ;  /* 0x00006ce301007387 */ /* 0x0001e80000100800 */
[----:B0-----:R0:W5:Y:S01]  /*33a0*/  LDL.LU R227, [R1+0xa0] ;  /* 0x0000a00001e37983 */ /* 0x0011620000300800 */
[----:B------:R-:W-:-:S05]  /*33b0*/  UMOV UR6, URZ ;  /* 0x0000003f00067c82 */ /* 0x000fca0008000000 */
.L_x_25:
[----:B------:R-:W-:Y:S01]  /*33c0*/  UIADD3 UR23, UR5, 0x1, URZ ;  /* 0x0000000105177890 */ /* 0x000fe2000fffe03f */
[----:B------:R-:W-:-:S03]  /*33d0*/  UMOV UR8, 0x1 ;  /* 0x0000000100087882 */ /* 0x000fc60000000000 */
[----:B------:R-:W-:-:S04]  /*33e0*/  UISETP.NE.AND UP0, UPT, UR23, 0x5, UPT ;  /* 0x000000051700788c */ /* 0x000fc8000bf05270 */
[----:B------:R-:W-:Y:S02]  /*33f0*/  USEL UR24, URZ, 0x1, UP0 ;  /* 0x000000013f187887 */ /* 0x000fe40008000000 */
[----:B------:R-:W-:Y:S02]  /*3400*/  USEL UR23, UR23, URZ, UP0 ;  /* 0x0000003f17177287 */ /* 0x000fe40008000000 */
[----:B------:R-:W-:-:S12]  /*3410*/  ULOP3.LUT UR24, UR4, UR24, URZ, 0x3c, !UPT ;  /* 0x0000001804187292 */ /* 0x000fd8000f8e3c3f */
.L_x_20:
[----:B------:R-:W-:-:S06]  /*3420*/  UISETP.GE.AND UP0, UPT, UR19, 0x1, UPT ;  /* 0x000000011300788c */ /* 0x000fcc000bf06270 */
[----:B------:R-:W-:-:S13]  /*3430*/  PLOP3.LUT P0, PT, PT, PT, UP0, 0x80, 0x0 ;  /* 0x000000000000781c */ /* 0x000fda0003f0f008 */
[----:B------:R-:W-:Y:S05]  /*3440*/  @!P0 BRA `(.L_x_26) ;  /* 0x0000001000dc8947 */ /* 0x000fea0003800000 */
[----:B------:R-:W-:Y:S01]  /*3450*/  UMOV UR25, UR19 ;  /* 0x0000001300197c82 */ /* 0x000fe20008000000 */
[----:B------:R-:W-:Y:S01]  /*3460*/  UMOV UR33, UR5 ;  /* 0x0000000500217c82 */ /* 0x000fe20008000000 */
[----:B------:R-:W-:-:S05]  /*3470*/  ULDC UR35, c[0x0][0x50c] ;  /* 0x0001430000237ab9 */ /* 0x000fca0000000800 */
.L_x_34:
[----:B------:R-:W-:-:S06]  /*3480*/  UISETP.NE.AND UP0, UPT, UR30, 0x3, UPT ;  /* 0x000000031e00788c */ /* 0x000fcc000bf05270 */
[----:B------:R-:W-:-:S13]  /*3490*/  PLOP3.LUT P1, PT, PT, PT, UP0, 0x80, 0x0 ;  /* 0x000000000000781c */ /* 0x000fda0003f2f008 */
[----:B-----5:R-:W-:Y:S05]  /*34a0*/  @!P1 BRA `(.L_x_27) ;  /* 0x0000000000049947 */ /* 0x020fea0003800000 */
[----:B------:R-:W-:Y:S01]  /*34b0*/  BPT.TRAP 0x1 ;  /* 0x000000040000795c */ /* 0x000fe20000300000 */
.L_x_27:
[----:B------:R-:W-:Y:S01]  /*34c0*/  ULEA UR9, UR23, UR22, 0x3 ;  /* 0x0000001617097291 */ /* 0x000fe2000f8e183f */
[----:B------:R-:W-:-:S05]  /*34d0*/  IMAD.U32 R229, RZ, RZ, UR24 ;  /* 0x00000018ffe57e24 */ /* 0x000fca000f8e00ff */
[----:B------:R-:W-:-:S04]  /*34e0*/  SHF.L.U32 R229, R229, 0x1f, RZ ;  /* 0x0000001fe5e57819 */ /* 0x000fc800000006ff */
[----:B------:R1:W2:Y:S01]  /*34f0*/  SYNCS.PHASECHK.TRANS64.TRYWAIT P0, [UR9], R229 ;  /* 0x000000e5ff0075a7 */ /* 0x0002a20008000149 */
[----:B------:R-:W-:Y:S05]  /*3500*/  @!P1 BRA `(.L_x_28) ;  /* 0x0000000000049947 */ /* 0x000fea0003800000 */
[----:B------:R-:W-:Y:S01]  /*3510*/  BPT.TRAP 0x1 ;  /* 0x000000040000795c */ /* 0x000fe20000300000 */
.L_x_28:
[----:B--2---:R-:W-:Y:S05]  /*3520*/  @P0 BRA `(.L_x_29) ;  /* 0x0000000000080947 */ /* 0x004fea0003800000 */
[----:B------:R-:W2:Y:S02]  /*3530*/  SYNCS.PHASECHK.TRANS64.TRYWAIT P0, [UR9], R229 ;  /* 0x000000e5ff0075a7 */ /* 0x000ea40008000149 */
[----:B--2---:R-:W-:Y:S05]  /*3540*/  @!P0 BRA `(.L_x_30) ;  /* 0x000000d000188947 */ /* 0x004fea0003800000 */
.L_x_29:
[----:B------:R-:W-:Y:S01]  /*3550*/  UIADD3 UR9, UR22, 0x180, URZ ;  /* 0x0000018016097890 */ /* 0x000fe2000fffe03f */
[----:B------:R-:W-:Y:S01]  /*3560*/  WARPGROUP.ARRIVE ;  /* 0x00000000000079c5 */ /* 0x000fe20000000000 */
[----:B------:R-:W-:Y:S02]  /*3570*/  UIADD3 UR10, UR22, 0xa180, URZ ;  /* 0x0000a180160a7890 */ /* 0x000fe4000fffe03f */
[----:B------:R-:W-:Y:S02]  /*3580*/  USHF.R.U32.HI UR9, URZ, 0x4, UR9 ;  /* 0x000000043f097899 */ /* 0x000fe40008011609 */
[----:B------:R-:W-:Y:S02]  /*3590*/  USHF.R.U32.HI UR10, URZ, 0x4, UR10 ;  /* 0x000000043f0a7899 */ /* 0x000fe4000801160a */
[----:B------:R-:W-:Y:S02]  /*35a0*/  UISETP.NE.AND UP0, UPT, UR7, URZ, UPT ;  /* 0x0000003f0700728c */ /* 0x000fe4000bf05270 */
[----:B------:R-:W-:-:S02]  /*35b0*/  ULOP3.LUT UR9, UR9, 0x3fff, URZ, 0xc0, !UPT ;  /* 0x00003fff09097892 */ /* 0x000fc4000f8ec03f */
[----:B------:R-:W-:Y:S02]  /*35c0*/  ULOP3.LUT UR10, UR10, 0x3fff, URZ, 0xc0, !UPT ;  /* 0x00003fff0a0a7892 */ /* 0x000fe4000f8ec03f */
[----:B------:R-:W-:Y:S02]  /*35d0*/  USEL UR8, UR8, URZ, !UP0 ;  /* 0x0000003f08087287 */ /* 0x000fe4000c000000 */
[----:B------:R-:W-:Y:S02]  /*35e0*/  ULOP3.LUT UR7, UR9, 0x10000, URZ, 0xfc, !UPT ;  /* 0x0001000009077892 */ /* 0x000fe4000f8efc3f */
[----:B------:R-:W-:Y:S02]  /*35f0*/  ULOP3.LUT UR10, UR10, 0x10000, URZ, 0xfc, !UPT ;  /* 0x000100000a0a7892 */ /* 0x000fe4000f8efc3f */
[----:B------:R-:W-:Y:S02]  /*3600*/  UISETP.NE.U32.AND UP0, UPT, UR8, URZ, UPT ;  /* 0x0000003f0800728c */ /* 0x000fe4000bf05070 */
[----:B------:R-:W-:-:S02]  /*3610*/  ULEA UR7, UR23, UR7, 0x9 ;  /* 0x0000000717077291 */ /* 0x000fc4000f8e483f */
[----:B------:R-:W-:Y:S01]  /*3620*/  ULEA UR34, UR23, UR10, 0xb ;  /* 0x0000000a17227291 */ /* 0x000fe2000f8e583f */
[----:B------:R-:W-:Y:S01]  /*3630*/  UMOV UR9, 0x40000040 ;  /* 0x4000004000097882 */ /* 0x000fe20000000000 */
[----:B------:R-:W-:Y:S01]  /*3640*/  UMOV UR11, 0x40000040 ;  /* 0x40000040000b7882 */ /* 0x000fe20000000000 */
[----:B------:R-:W-:Y:S02]  /*3650*/  UIADD3 UR6, UR6, 0x4, URZ ;  /* 0x0000000406067890 */ /* 0x000fe4000fffe03f */
[----:B------:R-:W-:Y:S02]  /*3660*/  UMOV UR8, UR7 ;  /* 0x0000000700087c82 */ /* 0x000fe40008000000 */
[----:B------:R-:W-:Y:S02]  /*3670*/  UMOV UR10, UR34 ;  /* 0x00000022000a7c82 */ /* 0x000fe40008000000 */
[----:B------:R-:W-:Y:S01]  /*3680*/  QGMMA.64x256x32.F32.E5M2.E5M2 R24, gdesc[UR8], R24, UP0 ;  /* 0x03e00000081879f3 */ /* 0x000fe2000bf03818 */
[----:B------:R-:W-:-:S02]  /*3690*/  UIADD3 UR8, UR7, 0x2, URZ ;  /* 0x0000000207087890 */ /* 0x000fc4000fffe03f */
[----:B------:R-:W-:Y:S01]  /*36a0*/  UIADD3 UR10, UR34, 0x2, URZ ;  /* 0x00000002220a7890 */ /* 0x000fe2000fffe03f */
[----:B------:R-:W-:Y:S01]  /*36b0*/  UMOV UR9, 0x40000040 ;  /* 0x4000004000097882 */ /* 0x000fe20000000000 */
[----:B------:R-:W-:Y:S01]  /*36c0*/  UMOV UR11, 0x40000040 ;  /* 0x40000040000b7882 */ /* 0x000fe20000000000 */
[----:B------:R-:W-:-:S15]  /*36d0*/  UISETP.NE.AND UP0, UPT, UR6, UR35, UPT ;  /* 0x000000230600728c */ /* 0x000fde000bf05270 */
[----:B------:R-:W-:-:S07]  /*36e0*/  NOP ;  /* 0x0000000000007918 */ /* 0x000fce0000000000 */
[----:B------:R-:W-:Y:S01]  /*36f0*/  QGMMA.64x256x32.F32.E5M2.E5M2 R24, gdesc[UR8], R24 ;  /* 0x03e00000081879f3 */ /* 0x000fe20008703818 */
[----:B------:R-:W-:Y:S02]  /*3700*/  UIADD3 UR8, UR7, 0x4, URZ ;  /* 0x0000000407087890 */ /* 0x000fe4000fffe03f */
[----:B------:R-:W-:Y:S01]  /*3710*/  UIADD3 UR10, UR34, 0x4, URZ ;  /* 0x00000004220a7890 */ /* 0x000fe2000fffe03f */
[----:B------:R-:W-:Y:S01]  /*3720*/  UMOV UR9, 0x40000040 ;  /* 0x4000004000097882 */ /* 0x000fe20000000000 */
[----:B------:R-:W-:-:S15]  /*3730*/  UMOV UR11, 0x40000040 ;  /* 0x40000040000b7882 */ /* 0x000fde0000000000 */
[----:B------:R-:W-:-:S08]  /*3740*/  NOP ;  /* 0x0000000000007918 */ /* 0x000fd00000000000 */
[----:B------:R-:W-:Y:S01]  /*3750*/  QGMMA.64x256x32.F32.E5M2.E5M2 R24, gdesc[UR8], R24 ;  /* 0x03e00000081879f3 */ /* 0x000fe20008703818 */
[----:B------:R-:W-:Y:S02]  /*3760*/  UIADD3 UR8, UR7, 0x6, URZ ;  /* 0x0000000607087890 */ /* 0x000fe4000fffe03f */
[----:B------:R-:W-:Y:S01]  /*3770*/  UIADD3 UR10, UR34, 0x6, URZ ;  /* 0x00000006220a7890 */ /* 0x000fe2000fffe03f */
[----:B------:R-:W-:Y:S01]  /*3780*/  UMOV UR9, 0x40000040 ;  /* 0x4000004000097882 */ /* 0x000fe20000000000 */
[----:B------:R-:W-:Y:S01]  /*3790*/  UMOV UR11, 0x40000040 ;  /* 0x40000040000b7882 */ /* 0x000fe20000000000 */
[----:B------:R-:W-:-:S06]  /*37a0*/  USEL UR7, URZ, 0x1, UP0 ;  /* 0x000000013f077887 */ /* 0x000fcc0008000000 */
[----:B------:R-:W-:-:S15]  /*37b0*/  ISETP.NE.AND P0, PT, RZ, UR7, PT ;  /* 0x00000007ff007c0c */ /* 0x000fde000bf05270 */
[----:B------:R-:W-:-:S01]  /*37c0*/  NOP ;  /* 0x0000000000007918 */ /* 0x000fc20000000000 */
[----:B------:R-:W-:Y:S03]  /*37d0*/  QGMMA.64x256x32.F32.E5M2.E5M2 R24, gdesc[UR8], R24, gsb0 ;  /* 0x03e00000081879f3 */ /* 0x000fe60008003818 */
[----:B------:R-:W-:Y:S02]  /*37e0*/  WARPGROUP.DEPBAR.LE gsb0, 0x1 ;  /* 0x00008000000079c5 */ /* 0x000fe40000010100 */
[----:B------:R-:W-:Y:S05]  /*37f0*/  @!P0 BRA `(.L_x_31) ;  /* 0x0000000c00708947 */ /* 0x000fea0003800000 */
[----:B------:R-:W-:Y:S02]  /*3800*/  WARPGROUP.DEPBAR.LE gsb0, 0x0 ;  /* 0x00008000000079c5 */ /* 0x000fe40000010000 */
[----:B-----5:R-:W-:-:S01]  /*3810*/  FADD R227, R25, R227 ;  /* 0x000000e319e37221 */ /* 0x020fc20000000000 */
[----:B------:R-:W-:Y:S01]  /*3820*/  FADD R226, R26, R226 ;  /* 0x000000e21ae27221 */ /* 0x000fe20000000000 */
[----:B------:R-:W-:-:S01]  /*3830*/  FADD R225, R27, R225 ;  /* 0x000000e11be17221 */ /* 0x000fc20000000000 */
[----:B------:R-:W-:Y:S01]  /*3840*/  FADD R224, R28, R224 ;  /* 0x000000e01ce07221 */ /* 0x000fe20000000000 */
[----:B------:R-:W-:-:S01]  /*3850*/  FADD R223, R29, R223 ;  /* 0x000000df1ddf7221 */ /* 0x000fc20000000000 */
[----:B------:R2:W-:Y:S01]  /*3860*/  STL [R1+0xa0], R227 ;  /* 0x0000a0e301007387 */ /* 0x0005e20000100800 */
[----:B------:R-:W-:-:S01]  /*3870*/  FADD R222, R30, R222 ;  /* 0x000000de1ede7221 */ /* 0x000fc20000000000 */
[----:B------:R-:W-:Y:S01]  /*3880*/  FADD R221, R31, R221 ;  /* 0x000000dd1fdd7221 */ /* 0x000fe20000000000 */
[----:B------:R-:W-:-:S01]  /*3890*/  FADD R220, R32, R220 ;  /* 0x000000dc20dc7221 */ /* 0x000fc20000000000 */
[----:B------:R-:W-:Y:S01]  /*38a0*/  FADD R219, R33, R219 ;  /* 0x000000db21db7221 */ /* 0x000fe20000000000 */
[----:B------:R-:W-:-:S01]  /*38b0*/  FADD R218, R34, R218 ;  /* 0x000000da22da7221 */ /* 0x000fc20000000000 */
[----:B------:R-:W-:Y:S01]  /*38c0*/  FADD R217, R35, R217 ;  /* 0x000000d923d97221 */ /* 0x000fe20000000000 */
[----:B------:R-:W-:-:S01]  /*38d0*/  FADD R216, R36, R216 ;  /* 0x000000d824d87221 */ /* 0x000fc20000000000 */
[----:B------:R-:W-:Y:S01]  /*38e0*/  FADD R215, R37, R215 ;  /* 0x000000d725d77221 */ /* 0x000fe20000000000 */
[----:B------:R-:W-:-:S01]  /*38f0*/  FADD R214, R38, R214 ;  /* 0x000000d626d67221 */ /* 0x000fc20000000000 */
[----:B--2---:R-:W2:Y:S01]  /*3900*/  LDL.LU R227, [R1+0x28] ;  /* 0x0000280001e37983 */ /* 0x004ea20000300800 */
[----:B------:R-:W-:-:S01]  /*3910*/  FADD R213, R39, R213 ;  /* 0x000000d527d57221 */ /* 0x000fc20000000000 */
[----:B------:R-:W-:Y:S01]  /*3920*/  FADD R212, R40, R212 ;  /* 0x000000d428d47221 */ /* 0x000fe20000000000 */
[----:B------:R-:W-:-:S01]  /*3930*/  FADD R211, R41, R211 ;  /* 0x000000d329d37221 */ /* 0x000fc20000000000 */
[----:B------:R3:W-:Y:S01]  /*3940*/  STL [R1+0xa4], R226 ;  /* 0x0000a4e201007387 */ /* 0x0007e20000100800 */
[----:B------:R-:W-:-:S03]  /*3950*/  FADD R228, R24, R228 ;  /* 0x000000e418e47221 */ /* 0x000fc60000000000 */
[----:B---3--:R-:W3:Y:S04]  /*3960*/  LDL.LU R226, [R1+0x24] ;  /* 0x0000240001e27983 */ /* 0x008ee80000300800 */
[----:B------:R4:W-:Y:S04]  /*3970*/  STL [R1+0xa8], R225 ;  /* 0x0000a8e101007387 */ /* 0x0009e80000100800 */
[----:B----4-:R-:W4:Y:S04]  /*3980*/  LDL.LU R225, [R1+0x20] ;  /* 0x0000200001e17983 */ /* 0x010f280000300800 */
[----:B------:R0:W-:Y:S04]  /*3990*/  STL [R1+0xac], R224 ;  /* 0x0000ace001007387 */ /* 0x0001e80000100800 */
[----:B0-----:R-:W4:Y:S04]  /*39a0*/  LDL.LU R224, [R1+0x1c] ;  /* 0x00001c0001e07983 */ /* 0x001f280000300800 */
        /* <DEDUP_REMOVED lines=13> */
[----:B0-----:R-:W4:Y:S04]  /*3a80*/  LDL.LU R217, [R1] ;  /* 0x0000000001d97983 */ /* 0x001f280000300800 */
[----:B------:R-:W-:Y:S04]  /*3a90*/  STL [R1+0xcc], R216 ;  /* 0x0000ccd801007387 */ /* 0x000fe80000100800 */
[----:B------:R-:W-:Y:S04]  /*3aa0*/  STL [R1+0xd0], R215 ;  /* 0x0000d0d701007387 */ /* 0x000fe80000100800 */
[----:B------:R-:W-:Y:S04]  /*3ab0*/  STL [R1+0xd4], R214 ;  /* 0x0000d4d601007387 */ /* 0x000fe80000100800 */
[----:B------:R-:W-:Y:S04]  /*3ac0*/  STL [R1+0xd8], R213 ;  /* 0x0000d8d501007387 */ /* 0x000fe80000100800 */
[----:B------:R-:W-:Y:S04]  /*3ad0*/  STL [R1+0xdc], R212 ;  /* 0x0000dcd401007387 */ /* 0x000fe80000100800 */
[----:B------:R0:W-:Y:S01]  /*3ae0*/  STL [R1+0xe0], R211 ;  /* 0x0000e0d301007387 */ /* 0x0001e20000100800 */
[----:B--2---:R-:W-:-:S01]  /*3af0*/  FADD R227, R134, R227 ;  /* 0x000000e386e37221 */ /* 0x004fc20000000000 */
[----:B---3--:R-:W-:Y:S01]  /*3b00*/  FADD R226, R133, R226 ;  /* 0x000000e285e27221 */ /* 0x008fe20000000000 */
[----:B----4-:R-:W-:-:S01]  /*3b10*/  FADD R225, R132, R225 ;  /* 0x000000e184e17221 */ /* 0x010fc20000000000 */
[----:B------:R-:W-:Y:S01]  /*3b20*/  FADD R224, R131, R224 ;  /* 0x000000e083e07221 */ /* 0x000fe20000000000 */
[----:B------:R-:W-:-:S01]  /*3b30*/  FADD R223, R130, R223 ;  /* 0x000000df82df7221 */ /* 0x000fc20000000000 */
[----:B------:R-:W-:Y:S01]  /*3b40*/  FADD R222, R129, R222 ;  /* 0x000000de81de7221 */ /* 0x000fe20000000000 */
[----:B------:R-:W-:-:S01]  /*3b50*/  FADD R221, R128, R221 ;  /* 0x000000dd80dd7221 */ /* 0x000fc20000000000 */
[----:B------:R-:W-:Y:S01]  /*3b60*/  FADD R220, R127, R220 ;  /* 0x000000dc7fdc7221 */ /* 0x000fe20000000000 */
[----:B------:R-:W-:-:S01]  /*3b70*/  FADD R219, R126, R219 ;  /* 0x000000db7edb7221 */ /* 0x000fc20000000000 */
[----:B------:R-:W-:Y:S01]  /*3b80*/  FADD R218, R125, R218 ;  /* 0x000000da7dda7221 */ /* 0x000fe20000000000 */
[----:B------:R-:W-:-:S05]  /*3b90*/  FADD R217, R124, R217 ;  /* 0x000000d97cd97221 */ /* 0x000fca0000000000 */
[----:B------:R2:W-:Y:S04]  /*3ba0*/  STL [R1], R217 ;  /* 0x000000d901007387 */ /* 0x0005e80000100800 */
[----:B------:R3:W-:Y:S04]  /*3bb0*/  STL [R1+0x4], R218 ;  /* 0x000004da01007387 */ /* 0x0007e80000100800 */
[----:B------:R4:W-:Y:S04]  /*3bc0*/  STL [R1+0x8], R219 ;  /* 0x000008db01007387 */ /* 0x0009e80000100800 */
[----:B------:R1:W-:Y:S04]  /*3bd0*/  STL [R1+0xc], R220 ;  /* 0x00000cdc01007387 */ /* 0x0003e80000100800 */
[----:B------:R1:W-:Y:S04]  /*3be0*/  STL [R1+0x10], R221 ;  /* 0x000010dd01007387 */ /* 0x0003e80000100800 */
[----:B------:R1:W-:Y:S04]  /*3bf0*/  STL [R1+0x14], R222 ;  /* 0x000014de01007387 */ /* 0x0003e80000100800 */
[----:B------:R1:W-:Y:S04]  /*3c00*/  STL [R1+0x18], R223 ;  /* 0x000018df01007387 */ /* 0x0003e80000100800 */
[----:B------:R1:W-:Y:S04]  /*3c10*/  STL [R1+0x1c], R224 ;  /* 0x00001ce001007387 */ /* 0x0003e80000100800 */
[----:B0-----:R-:W4:Y:S04]  /*3c20*/  LDL.LU R211, [R1+0x2c] ;  /* 0x00002c0001d37983 */ /* 0x001f280000300800 */
[----:B------:R0:W-:Y:S04]  /*3c30*/  STL [R1+0x20], R225 ;  /* 0x000020e101007387 */ /* 0x0001e80000100800 */
[----:B------:R-:W4:Y:S04]  /*3c40*/  LDL.LU R212, [R1+0x30] ;  /* 0x0000300001d47983 */ /* 0x000f280000300800 */
[----:B------:R0:W-:Y:S04]  /*3c50*/  STL [R1+0x24], R226 ;  /* 0x000024e201007387 */ /* 0x0001e80000100800 */
[----:B------:R-:W4:Y:S04]  /*3c60*/  LDL.LU R213, [R1+0x34] ;  /* 0x0000340001d57983 */ /* 0x000f280000300800 */
[----:B------:R0:W-:Y:S04]  /*3c70*/  STL [R1+0x28], R227 ;  /* 0x000028e301007387 */ /* 0x0001e80000100800 */
[----:B------:R-:W4:Y:S04]  /*3c80*/  LDL.LU R214, [R1+0x38] ;  /* 0x0000380001d67983 */ /* 0x000f280000300800 */
[----:B------:R-:W4:Y:S04]  /*3c90*/  LDL.LU R215, [R1+0x3c] ;  /* 0x00003c0001d77983 */ /* 0x000f280000300800 */
[----:B------:R-:W4:Y:S04]  /*3ca0*/  LDL.LU R216, [R1+0x40] ;  /* 0x0000400001d87983 */ /* 0x000f280000300800 */
[----:B--2---:R-:W2:Y:S04]  /*3cb0*/  LDL.LU R217, [R1+0x44] ;  /* 0x0000440001d97983 */ /* 0x004ea80000300800 */
[----:B---3--:R-:W3:Y:S04]  /*3cc0*/  LDL.LU R218, [R1+0x48] ;  /* 0x0000480001da7983 */ /* 0x008ee80000300800 */
[----:B----4-:R-:W4:Y:S04]  /*3cd0*/  LDL.LU R219, [R1+0x4c] ;  /* 0x00004c0001db7983 */ /* 0x010f280000300800 */
[----:B-1----:R-:W4:Y:S04]  /*3ce0*/  LDL.LU R220, [R1+0x50] ;  /* 0x0000500001dc7983 */ /* 0x002f280000300800 */
[----:B------:R-:W4:Y:S04]  /*3cf0*/  LDL.LU R221, [R1+0x54] ;  /* 0x0000540001dd7983 */ /* 0x000f280000300800 */
[----:B------:R-:W4:Y:S04]  /*3d00*/  LDL.LU R222, [R1+0x58] ;  /* 0x0000580001de7983 */ /* 0x000f280000300800 */
[----:B------:R-:W4:Y:S04]  /*3d10*/  LDL.LU R223, [R1+0x5c] ;  /* 0x00005c0001df7983 */ /* 0x000f280000300800 */
[----:B------:R-:W4:Y:S04]  /*3d20*/  LDL.LU R224, [R1+0x60] ;  /* 0x0000600001e07983 */ /* 0x000f280000300800 */
[----:B0-----:R-:W4:Y:S04]  /*3d30*/  LDL.LU R225, [R1+0x64] ;  /* 0x0000640001e17983 */ /* 0x001f280000300800 */
[----:B------:R-:W4:Y:S04]  /*3d40*/  LDL.LU R226, [R1+0x68] ;  /* 0x0000680001e27983 */ /* 0x000f280000300800 */
[----:B------:R-:W4:Y:S01]  /*3d50*/  LDL.LU R227, [R1+0x6c] ;  /* 0x00006c0001e37983 */ /* 0x000f220000300800 */
[----:B------:R-:W-:-:S05]  /*3d60*/  FADD R211, R135, R211 ;  /* 0x000000d387d37221 */ /* 0x000fca0000000000 */
[----:B------:R0:W-:Y:S01]  /*3d70*/  STL [R1+0x2c], R211 ;  /* 0x00002cd301007387 */ /* 0x0001e20000100800 */
[----:B------:R-:W-:-:S03]  /*3d80*/  FADD R212, R136, R212 ;  /* 0x000000d488d47221 */ /* 0x000fc60000000000 */
[----:B0-----:R0:W5:Y:S01]  /*3d90*/  LDL.LU R211, [R1+0xe0] ;  /* 0x0000e00001d37983 */ /* 0x0011620000300800 */
[----:B------:R-:W-:-:S03]  /*3da0*/  FADD R213, R137, R213 ;  /* 0x000000d589d57221 */ /* 0x000fc60000000000 */
[----:B------:R1:W-:Y:S01]  /*3db0*/  STL [R1+0x30], R212 ;  /* 0x000030d401007387 */ /* 0x0003e20000100800 */
[----:B------:R-:W-:-:S01]  /*3dc0*/  FADD R214, R138, R214 ;  /* 0x000000d68ad67221 */ /* 0x000fc20000000000 */
[----:B------:R-:W-:Y:S02]  /*3dd0*/  FADD R215, R139, R215 ;  /* 0x000000d78bd77221 */ /* 0x000fe40000000000 */
[----:B-1----:R0:W5:Y:S01]  /*3de0*/  LDL.LU R212, [R1+0xdc] ;  /* 0x0000dc0001d47983 */ /* 0x0021620000300800 */
[----:B------:R-:W-:-:S03]  /*3df0*/  FADD R216, R140, R216 ;  /* 0x000000d88cd87221 */ /* 0x000fc60000000000 */
[----:B------:R1:W-:Y:S01]  /*3e00*/  STL [R1+0x34], R213 ;  /* 0x000034d501007387 */ /* 0x0003e20000100800 */
[----:B--2---:R-:W-:-:S03]  /*3e10*/  FADD R217, R141, R217 ;  /* 0x000000d98dd97221 */ /* 0x004fc60000000000 */
[----:B-1----:R0:W5:Y:S01]  /*3e20*/  LDL.LU R213, [R1+0xd8] ;  /* 0x0000d80001d57983 */ /* 0x0021620000300800 */
[----:B---3--:R-:W-:-:S03]  /*3e30*/  FADD R218, R142, R218 ;  /* 0x000000da8eda7221 */ /* 0x008fc60000000000 */
[----:B------:R1:W-:Y:S01]  /*3e40*/  STL [R1+0x38], R214 ;  /* 0x000038d601007387 */ /* 0x0003e20000100800 */
[----:B----4-:R-:W-:-:S01]  /*3e50*/  FADD R219, R143, R219 ;  /* 0x000000db8fdb7221 */ /* 0x010fc20000000000 */
[----:B------:R-:W-:Y:S02]  /*3e60*/  FADD R220, R144, R220 ;  /* 0x000000dc90dc7221 */ /* 0x000fe40000000000 */
[----:B-1----:R0:W5:Y:S04]  /*3e70*/  LDL.LU R214, [R1+0xd4] ;  /* 0x0000d40001d67983 */ /* 0x0021680000300800 */
[----:B------:R1:W-:Y:S01]  /*3e80*/  STL [R1+0x3c], R215 ;  /* 0x00003cd701007387 */ /* 0x0003e20000100800 */
[----:B------:R-:W-:-:S01]  /*3e90*/  FADD R221, R145, R221 ;  /* 0x000000dd91dd7221 */ /* 0x000fc20000000000 */
[----:B------:R-:W-:-:S02]  /*3ea0*/  FADD R222, R146, R222 ;  /* 0x000000de92de7221 */ /* 0x000fc40000000000 */
[----:B-1----:R0:W5:Y:S04]  /*3eb0*/  LDL.LU R215, [R1+0xd0] ;  /* 0x0000d00001d77983 */ /* 0x0021680000300800 */
[----:B------:R1:W-:Y:S01]  /*3ec0*/  STL [R1+0x40], R216 ;  /* 0x000040d801007387 */ /* 0x0003e20000100800 */
[----:B------:R-:W-:-:S03]  /*3ed0*/  FADD R223, R147, R223 ;  /* 0x000000df93df7221 */ /* 0x000fc60000000000 */
        /* <DEDUP_REMOVED lines=13> */
[----:B------:R1:W-:Y:S04]  /*3fb0*/  STL [R1+0x54], R221 ;  /* 0x000054dd01007387 */ /* 0x0003e80000100800 */
        /* <DEDUP_REMOVED lines=12> */
[----:B-1----:R0:W5:Y:S01]  /*4080*/  LDL.LU R227, [R1+0xa0] ;  /* 0x0000a00001e37983 */ /* 0x0021620000300800 */
        /* <DEDUP_REMOVED lines=82> */
[----:B0-----:R-:W-:-:S06]  /*45b0*/  UMOV UR6, URZ ;  /* 0x0000003f00067c82 */ /* 0x001fcc0008000000 */
.L_x_31:
[----:B------:R-:W-:Y:S05]  /*45c0*/  @!P1 BRA `(.L_x_32) ;  /* 0x0000000000049947 */ /* 0x000fea0003800000 */
[----:B------:R-:W-:Y:S01]  /*45d0*/  BPT.TRAP 0x1 ;  /* 0x000000040000795c */ /* 0x000fe20000300000 */
.L_x_32:
[----:B------:R2:W-:Y:S04]  /*45e0*/  STL [R1+0xa4], R2 ;  /* 0x0000a40201007387 */ /* 0x0005e80000100800 */
[----:B--2---:R-:W2:Y:S04]  /*45f0*/  LDL R2, [R1+0x70] ;  /* 0x0000700001027983 */ /* 0x004ea80000100800 */
[----:B-----5:R3:W-:Y:S04]  /*4600*/  STL [R1+0xa0], R0 ;  /* 0x0000a00001007387 */ /* 0x0207e80000100800 */
[----:B---3--:R-:W3:Y:S01]  /*4610*/  LDL R0, [R1+0x78] ;  /* 0x0000780001007983 */ /* 0x008ee20000100800 */
[----:B-1----:R-:W-:Y:S01]  /*4620*/  IMAD.U32 R229, RZ, RZ, UR33 ;  /* 0x00000021ffe57e24 */ /* 0x002fe2000f8e00ff */
[----:B--2---:R-:W-:-:S02]  /*4630*/  ISETP.NE.AND P0, PT, R2, RZ, PT ;  /* 0x000000ff0200720c */ /* 0x004fc40003f05270 */
[----:B------:R1:W5:Y:S11]  /*4640*/  LDL.LU R2, [R1+0xa4] ;  /* 0x0000a40001027983 */ /* 0x0003760000300800 */
[----:B------:R-:W-:-:S05]  /*4650*/  @P0 LEA R229, R229, UR22, 0x3 ;  /* 0x00000016e5e50c11 */ /* 0x000fca000f8e18ff */
[----:B------:R-:W-:-:S05]  /*4660*/  @P0 VIADD R229, R229, 0x28 ;  /* 0x00000028e5e50836 */ /* 0x000fca0000000000 */
[----:B---3--:R-:W-:Y:S02]  /*4670*/  @P0 PRMT R229, R0, 0x654, R229 ;  /* 0x0000065400e50816 */ /* 0x008fe400000000e5 */
[----:B------:R1:W5:Y:S01]  /*4680*/  LDL.LU R0, [R1+0xa0] ;  /* 0x0000a00001007983 */ /* 0x0003620000300800 */
[----:B------:R-:W-:Y:S01]  /*4690*/  UISETP.GT.U32.AND UP0, UPT, UR15, 0x1, UPT ;  /* 0x000000010f00788c */ /* 0x000fe2000bf04070 */
[----:B------:R1:W-:Y:S05]  /*46a0*/  @P0 SYNCS.ARRIVE.TRANS64.RED.A1T0 RZ, [R229+URZ], RZ ;  /* 0x000000ffe5ff09a7 */ /* 0x0003ea000810043f */
[----:B------:R-:W-:-:S13]  /*46b0*/  PLOP3.LUT P0, PT, PT, PT, UP0, 0x80, 0x0 ;  /* 0x000000000000781c */ /* 0x000fda0003f0f008 */
[----:B-1----:R-:W-:Y:S05]  /*46c0*/  @P0 BRA `(.L_x_33) ;  /* 0x0000000000040947 */ /* 0x002fea0003800000 */
[----:B------:R-:W-:Y:S01]  /*46d0*/  BPT.TRAP 0x1 ;  /* 0x000000040000795c */ /* 0x000fe20000300000 */
.L_x_33:
[----:B------:R-:W-:Y:S02]  /*46e0*/  UISETP.GT.AND UP2, UPT, UR25, 0x1, UPT ;  /* 0x000000011900788c */ /* 0x000fe4000bf44270 */
[----:B------:R-:W-:Y:S02]  /*46f0*/  UIADD3 UR23, UR23, 0x1, URZ ;  /* 0x0000000117177890 */ /* 0x000fe4000fffe03f */
[----:B------:R-:W-:Y:S02]  /*4700*/  UIADD3 UR33, UR33, 0x1, URZ ;  /* 0x0000000121217890 */ /* 0x000fe4000fffe03f */
[----:B------:R-:W-:Y:S01]  /*4710*/  PLOP3.LUT P0, PT, PT, PT, UP2, 0x80, 0x0 ;  /* 0x000000000000781c */ /* 0x000fe20003f0f028 */
[----:B------:R-:W-:Y:S02]  /*4720*/  UISETP.NE.AND UP0, UPT, UR23, 0x5, UPT ;  /* 0x000000051700788c */ /* 0x000fe4000bf05270 */
[----:B------:R-:W-:Y:S02]  /*4730*/  UIADD3 UR9, UR25, -0x1, URZ ;  /* 0xffffffff19097890 */ /* 0x000fe4000fffe03f */
[----:B------:R-:W-:-:S02]  /*4740*/  USEL UR8, URZ, 0x1, UP0 ;  /* 0x000000013f087887 */ /* 0x000fc40008000000 */
[----:B------:R-:W-:Y:S02]  /*4750*/  UISETP.NE.AND UP1, UPT, UR33, 0x5, UPT ;  /* 0x000000052100788c */ /* 0x000fe4000bf25270 */
[----:B------:R-:W-:Y:S02]  /*4760*/  ULOP3.LUT UR24, UR24, UR8, URZ, 0x3c, !UPT ;  /* 0x0000000818187292 */ /* 0x000fe4000f8e3c3f */
[----:B------:R-:W-:Y:S02]  /*4770*/  USEL UR23, UR23, URZ, UP0 ;  /* 0x0000003f17177287 */ /* 0x000fe40008000000 */
[----:B------:R-:W-:Y:S01]  /*4780*/  USEL UR33, UR33, URZ, UP1 ;  /* 0x0000003f21217287 */ /* 0x000fe20008800000 */
[----:B------:R-:W-:Y:S01]  /*4790*/  UMOV UR8, 0x1 ;  /* 0x0000000100087882 */ /* 0x000fe20000000000 */
[----:B------:R-:W-:Y:S01]  /*47a0*/  UMOV UR25, UR9 ;  /* 0x0000000900197c82 */ /* 0x000fe20008000000 */
[----:B------:R-:W-:Y:S09]  /*47b0*/  @P0 BRA `(.L_x_34) ;  /* 0xffffffec00300947 */ /* 0x000ff2000383ffff */
.L_x_26:
[----:B------:R-:W-:-:S04]  /*47c0*/  UISETP.NE.AND UP0, UPT, UR6, URZ, UPT ;  /* 0x0000003f0600728c */ /* 0x000fc8000bf05270 */
[----:B------:R-:W-:-:S06]  /*47d0*/  USEL UR6, URZ, 0x1, !UP0 ;  /* 0x000000013f067887 */ /* 0x000fcc000c000000 */
[----:B------:R-:W-:-:S13]  /*47e0*/  ISETP.NE.AND P0, PT, RZ, UR6, PT ;  /* 0x00000006ff007c0c */ /* 0x000fda000bf05270 */
[----:B------:R-:W-:Y:S05]  /*47f0*/  @!P0 BRA `(.L_x_35) ;  /* 0x0000000c00c48947 */ /* 0x000fea0003800000 */
[----:B------:R-:W-:Y:S02]  /*4800*/  WARPGROUP.DEPBAR.LE gsb0, 0x0 ;  /* 0x00008000000079c5 */ /* 0x000fe40000010000 */
[----:B-----5:R-:W-:Y:S01]  /*4810*/  FADD R227, R25, R227 ;  /* 0x000000e319e37221 */ /* 0x020fe20000000000 */
[----:B------:R-:W-:-:S04]  /*4820*/  FADD R228, R24, R228 ;  /* 0x000000e418e47221 */ /* 0x000fc80000000000 */
[----:B------:R1:W-:Y:S04]  /*4830*/  STL [R1+0xa0], R227 ;  /* 0x0000a0e301007387 */ /* 0x0003e80000100800 */
[----:B-1----:R-:W2:Y:S04]  /*4840*/  LDL.LU R227, [R1+0x6c] ;  /* 0x00006c0001e37983 */ /* 0x002ea80000300800 */
[----:B--2---:R1:W-:Y:S04]  /*4850*/  STL [R1+0xa4], R227 ;  /* 0x0000a4e301007387 */ /* 0x0043e80000100800 */
        /* <DEDUP_REMOVED lines=52> */
[----:B-1----:R-:W2:Y:S01]  /*4ba0*/  LDL.LU R227, [R1] ;  /* 0x0000000001e37983 */ /* 0x002ea20000300800 */
[----:B------:R-:W-:Y:S01]  /*4bb0*/  FADD R226, R26, R226 ;  /* 0x000000e21ae27221 */ /* 0x000fe20000000000 */
        /* <DEDUP_REMOVED lines=97> */
[----:B--2---:R-:W-:-:S05]  /*51d0*/  FADD R227, R124, R227 ;  /* 0x000000e37ce37221 */ /* 0x004fca0000000000 */
[----:B------:R1:W-:Y:S04]  /*51e0*/  STL [R1], R227 ;  /* 0x000000e301007387 */ /* 0x0003e80000100800 */
[----:B-1----:R-:W2:Y:S02]  /*51f0*/  LDL.LU R227, [R1+0x10c] ;  /* 0x00010c0001e37983 */ /* 0x002ea40000300800 */
[----:B--2---:R-:W-:-:S05]  /*5200*/  FADD R227, R125, R227 ;  /* 0x000000e37de37221 */ /* 0x004fca0000000000 */
[----:B------:R1:W-:Y:S04]  /*5210*/  STL [R1+0x4], R227 ;  /* 0x000004e301007387 */ /* 0x0003e80000100800 */
        /* <DEDUP_REMOVED lines=78> */
[----:B-1----:R1:W5:Y:S02]  /*5700*/  LDL.LU R227, [R1+0xa0] ;  /* 0x0000a00001e37983 */ /* 0x0023640000300800 */
.L_x_35:
[----:B------:R-:W-:-:S04]  /*5710*/  IMAD.U32 R229, RZ, RZ, UR26 ;  /* 0x0000001affe57e24 */ /* 0x000fc8000f8e00ff */
[----:B------:R2:W-:Y:S01]  /*5720*/  SYNCS.ARRIVE.TRANS64.A1T0 RZ, [R229+UR28], RZ ;  /* 0x000000ffe5ff79a7 */ /* 0x0005e2000810001c */
[----:B------:R-:W-:Y:S02]  /*5730*/  WARPGROUP.DEPBAR.LE gsb0, 0x0 ;  /* 0x00008000000079c5 */ /* 0x000fe40000010000 */
[----:B------:R-:W3:Y:S02]  /*5740*/  LDC R24, c[0x0][0x28c] ;  /* 0x0000a300ff187b82 */ /* 0x000ee40000000800 */
[----:B---3--:R-:W-:-:S13]  /*5750*/  ISETP.GE.AND P0, PT, R24, 0x1, PT ;  /* 0x000000011800780c */ /* 0x008fda0003f06270 */
[----:B--2---:R-:W-:Y:S05]  /*5760*/  @!P0 BRA `(.L_x_36) ;  /* 0x0000000000688947 */ /* 0x004fea0003800000 */
[----:B------:R-:W-:-:S06]  /*5770*/  UISETP.NE.AND UP0, UPT, UR30, 0x3, UPT ;  /* 0x000000031e00788c */ /* 0x000fcc000bf05270 */
[----:B------:R-:W-:-:S13]  /*5780*/  PLOP3.LUT P0, PT, PT, PT, UP0, 0x80, 0x0 ;  /* 0x000000000000781c */ /* 0x000fda0003f0f008 */
[----:B------:R-:W-:Y:S05]  /*5790*/  @!P0 BRA `(.L_x_37) ;  /* 0x0000000000048947 */ /* 0x000fea0003800000 */
[----:B------:R-:W-:Y:S01]  /*57a0*/  BPT.TRAP 0x1 ;  /* 0x000000040000795c */ /* 0x000fe20000300000 */
.L_x_37:
[----:B-----5:R2:W-:Y:S04]  /*57b0*/  STL [R1+0xa4], R2 ;  /* 0x0000a40201007387 */ /* 0x0205e80000100800 */
[----:B--2---:R-:W2:Y:S04]  /*57c0*/  LDL R2, [R1+0x70] ;  /* 0x0000700001027983 */ /* 0x004ea80000100800 */
[----:B------:R3:W-:Y:S04]  /*57d0*/  STL [R1+0xa0], R0 ;  /* 0x0000a00001007387 */ /* 0x0007e80000100800 */
[----:B---3--:R-:W3:Y:S01]  /*57e0*/  LDL R0, [R1+0x78] ;  /* 0x0000780001007983 */ /* 0x008ee20000100800 */
[----:B--2---:R-:W-:-:S03]  /*57f0*/  ISETP.NE.AND P0, PT, R2, RZ, PT ;  /* 0x000000ff0200720c */ /* 0x004fc60003f05270 */
[----:B------:R2:W5:Y:S10]  /*5800*/  LDL.LU R2, [R1+0xa4] ;  /* 0x0000a40001027983 */ /* 0x0005740000300800 */
[----:B------:R-:W-:-:S05]  /*5810*/  VOTEU.ANY UP0, P0 ;  /* 0x00000000003f7886 */ /* 0x000fca0000000100 */
[----:B------:R-:W-:-:S06]  /*5820*/  @UP0 UIADD3 UR6, UR19, UR5, URZ ;  /* 0x0000000513060290 */ /* 0x000fcc000fffe03f */
[----:B------:R-:W-:Y:S02]  /*5830*/  IMAD.U32 R24, RZ, RZ, UR6 ;  /* 0x00000006ff187e24 */ /* 0x000fe4000f8e00ff */
[----:B------:R-:W-:Y:S02]  /*5840*/  IMAD.U32 R27, RZ, RZ, UR6 ;  /* 0x00000006ff1b7e24 */ /* 0x000fe4000f8e00ff */
[----:B------:R-:W-:-:S05]  /*5850*/  @P0 IMAD.WIDE.U32 R24, R24, -0x33333333, RZ ;  /* 0xcccccccd18180825 */ /* 0x000fca00078e00ff */
[----:B------:R-:W-:-:S05]  /*5860*/  @P0 SHF.R.U32.HI R24, RZ, 0x2, R25 ;  /* 0x00000002ff180819 */ /* 0x000fca0000011619 */
[----:B------:R-:W-:-:S05]  /*5870*/  @P0 IMAD R24, R24, -0x5, R27 ;  /* 0xfffffffb18180824 */ /* 0x000fca00078e021b */
[----:B------:R-:W-:-:S05]  /*5880*/  @P0 LEA R24, R24, UR22, 0x3 ;  /* 0x0000001618180c11 */ /* 0x000fca000f8e18ff */
[----:B------:R-:W-:-:S05]  /*5890*/  @P0 VIADD R24, R24, 0x28 ;  /* 0x0000002818180836 */ /* 0x000fca0000000000 */
[----:B---3--:R-:W-:Y:S02]  /*58a0*/  @P0 PRMT R24, R0, 0x654, R24 ;  /* 0x0000065400180816 */ /* 0x008fe40000000018 */
[----:B------:R2:W5:Y:S01]  /*58b0*/  LDL.LU R0, [R1+0xa0] ;  /* 0x0000a00001007983 */ /* 0x0005620000300800 */
[----:B------:R-:W-:Y:S01]  /*58c0*/  UISETP.GT.U32.AND UP0, UPT, UR15, 0x1, UPT ;  /* 0x000000010f00788c */ /* 0x000fe2000bf04070 */
[----:B------:R2:W-:Y:S05]  /*58d0*/  @P0 SYNCS.ARRIVE.TRANS64.RED.A1T0 RZ, [R24+URZ], RZ ;  /* 0x000000ff18ff09a7 */ /* 0x0005ea000810043f */
[----:B------:R-:W-:-:S13]  /*58e0*/  PLOP3.LUT P0, PT, PT, PT, UP0, 0x80, 0x0 ;  /* 0x000000000000781c */ /* 0x000fda0003f0f008 */
[----:B--2---:R-:W-:Y:S05]  /*58f0*/  @P0 BRA `(.L_x_36) ;  /* 0x0000000000040947 */ /* 0x004fea0003800000 */
[----:B------:R-:W-:Y:S01]  /*5900*/  BPT.TRAP 0x1 ;  /* 0x000000040000795c */ /* 0x000fe20000300000 */
.L_x_36:
[----:B-----5:R2:W-:Y:S01]  /*5910*/  STL [R1+0xa0], R0 ;  /* 0x0000a00001007387 */ /* 0x0205e20000100800 */
[----:B------:R-:W-:Y:S01]  /*5920*/  IMAD.U32 R24, RZ, RZ, UR27 ;  /* 0x0000001bff187e24 */ /* 0x000fe2000f8e00ff */
[----:B------:R-:W-:Y:S01]  /*5930*/  UIADD3 UR5, UR29, UR5, URZ ;  /* 0x000000051d057290 */ /* 0x000fe2000fffe03f */
[----:B------:R-:W3:Y:S01]  /*5940*/  LDC R35, c[0x0][0x288] ;  /* 0x0000a200ff237b82 */ /* 0x000ee20000000800 */
[----:B--2---:R-:W2:Y:S02]  /*5950*/  LDL R0, [R1+0x8c] ;  /* 0x00008c0001007983 */ /* 0x004ea40000100800 */
[----:B------:R-:W-:Y:S01]  /*5960*/  SHF.L.U32 R24, R24, 0x1f, RZ ;  /* 0x0000001f18187819 */ /* 0x000fe200000006ff */
[----:B------:R-:W-:Y:S02]  /*5970*/  UISETP.GT.U32.AND UP0, UPT, UR5, 0x4, UPT ;  /* 0x000000040500788c */ /* 0x000fe4000bf04070 */
[----:B------:R-:W-:Y:S01]  /*5980*/  UISETP.GE.U32.AND UP1, UPT, UR29, 0x5, UPT ;  /* 0x000000051d00788c */ /* 0x000fe2000bf26070 */
[----:B------:R-:W4:Y:S01]  /*5990*/  SYNCS.PHASECHK.TRANS64.TRYWAIT P0, [UR18+0x8], R24 ;  /* 0x00000818ff0075a7 */ /* 0x000f220008000152 */
[----:B------:R-:W-:-:S02]  /*59a0*/  UISETP.LT.U32.AND UP0, UPT, UR29, 0x5, UP0 ;  /* 0x000000051d00788c */ /* 0x000fc40008701070 */
[----:B------:R-:W-:Y:S02]  /*59b0*/  UIMAD.WIDE.U32 UR6, UR5, -0x33333333, URZ ;  /* 0xcccccccd050678a5 */ /* 0x000fe4000f8e003f */
[----:B------:R-:W-:Y:S02]  /*59c0*/  USEL UR8, URZ, 0x1, !UP0 ;  /* 0x000000013f087887 */ /* 0x000fe4000c000000 */
[----:B------:R-:W-:Y:S01]  /*59d0*/  USHF.R.U32.HI UR6, URZ, 0x2, UR7 ;  /* 0x000000023f067899 */ /* 0x000fe20008011607 */
[----:B--2---:R-:W-:Y:S02]  /*59e0*/  IMAD.SHL.U32 R32, R0, 0x2, RZ ;  /* 0x0000000200207824 */ /* 0x004fe400078e00ff */
[----:B------:R2:W5:Y:S01]  /*59f0*/  LDL.LU R0, [R1+0xa0] ;  /* 0x0000a00001007983 */ /* 0x0005620000300800 */
[----:B------:R-:W-:Y:S02]  /*5a00*/  ULOP3.LUT UR4, UR4, UR8, URZ, 0x3c, !UPT ;  /* 0x0000000804047292 */ /* 0x000fe4000f8e3c3f */
[----:B------:R-:W-:Y:S01]  /*5a10*/  UIMAD UR5, UR6, -0x5, UR5 ;  /* 0xfffffffb060578a4 */ /* 0x000fe2000f8e0205 */
[----:B------:R-:W-:Y:S01]  /*5a20*/  SHF.R.S32.HI R33, RZ, 0x1f, R32 ;  /* 0x0000001fff217819 */ /* 0x000fe20000011420 */
[----:B------:R-:W-:Y:S01]  /*5a30*/  @UP1 ULOP3.LUT UR4, UR4, 0x1, UR6, 0x78, !UPT ;  /* 0x0000000104041892 */ /* 0x000fe2000f8e7806 */
[----:B---34-:R-:W-:Y:S11]  /*5a40*/  @!P0 BRA `(.L_x_38) ;  /* 0x000000a800f88947 */ /* 0x018ff60003800000 */
.L_x_325:
[----:B------:R4:W-:Y:S01]  /*5a50*/  STL [R1+0xa8], R3 ;  /* 0x0000a80301007387 */ /* 0x0009e20000100800 */
[----:B------:R-:W-:Y:S01]  /*5a60*/  ULDC.64 UR6, c[0x0][0x5d0] ;  /* 0x0001740000067ab9 */ /* 0x000fe20000000a00 */
[----:B------:R-:W-:Y:S02]  /*5a70*/  ULDC UR8, c[0x0][0x284] ;  /* 0x0000a10000087ab9 */ /* 0x000fe40000000800 */
[----:B----4-:R-:W4:Y:S04]  /*5a80*/  LDL.LU R3, [R1+0x88] ;  /* 0x0000880001037983 */ /* 0x010f280000300800 */
[----:B------:R0:W-:Y:S04]  /*5a90*/  STL [R1+0xa4], R2 ;  /* 0x0000a40201007387 */ /* 0x0001e80000100800 */
[----:B0-----:R-:W2:Y:S04]  /*5aa0*/  LDL R2, [R1+0x84] ;  /* 0x0000840001027983 */ /* 0x001ea80000100800 */
[----:B-----5:R0:W-:Y:S04]  /*5ab0*/  STL [R1+0xa0], R0 ;  /* 0x0000a00001007387 */ /* 0x0201e80000100800 */
[----:B0-----:R-:W3:Y:S01]  /*5ac0*/  LDL R0, [R1+0x74] ;  /* 0x0000740001007983 */ /* 0x001ee20000100800 */
[----:B----4-:R-:W-:-:S03]  /*5ad0*/  IMAD.SHL.U32 R37, R3, 0x100, RZ ;  /* 0x0000010003257824 */ /* 0x010fc600078e00ff */
[----:B------:R0:W5:Y:S01]  /*5ae0*/  LDL.LU R3, [R1+0xa8] ;  /* 0x0000a80001037983 */ /* 0x0001620000300800 */
[----:B--2---:R-:W-:-:S03]  /*5af0*/  IMAD.SHL.U32 R34, R2, 0x40, RZ ;  /* 0x0000004002227824 */ /* 0x004fc600078e00ff */
[----:B------:R0:W5:Y:S01]  /*5b00*/  LDL.LU R2, [R1+0xa4] ;  /* 0x0000a40001027983 */ /* 0x0001620000300800 */
[----:B---3--:R-:W-:Y:S01]  /*5b10*/  SHF.R.S32.HI R38, RZ, 0x1f, R0 ;  /* 0x0000001fff267819 */ /* 0x008fe20000011400 */
[----:B------:R-:W-:-:S04]  /*5b20*/  IMAD.WIDE.U32 R24, R0, UR6, R32 ;  /* 0x0000000600187c25 */ /* 0x000fc8000f8e0020 */
[----:B------:R-:W-:-:S04]  /*5b30*/  IMAD R26, R38, UR6, RZ ;  /* 0x00000006261a7c24 */ /* 0x000fc8000f8e02ff */
[----:B------:R-:W-:Y:S02]  /*5b40*/  IMAD R27, R0, UR7, R26 ;  /* 0x00000007001b7c24 */ /* 0x000fe4000f8e021a */
[----:B------:R0:W5:Y:S01]  /*5b50*/  LDL.LU R0, [R1+0xa0] ;  /* 0x0000a00001007983 */ /* 0x0001620000300800 */
[----:B------:R-:W-:-:S04]  /*5b60*/  ISETP.GE.AND P0, PT, R34, UR8, PT ;  /* 0x0000000822007c0c */ /* 0x000fc8000bf06270 */
[C---:B------:R-:W-:Y:S02]  /*5b70*/  ISETP.GE.OR P0, PT, R37.reuse, R35, P0 ;  /* 0x000000232500720c */ /* 0x040fe40000706670 */
[----:B------:R-:W-:Y:S02]  /*5b80*/  SHF.R.S32.HI R36, RZ, 0x1f, R37 ;  /* 0x0000001fff247819 */ /* 0x000fe40000011425 */
[----:B------:R-:W-:-:S04]  /*5b90*/  IADD3 R24, P1, R37, R24, RZ ;  /* 0x0000001825187210 */ /* 0x000fc80007f3e0ff */
[----:B------:R-:W-:-:S05]  /*5ba0*/  IADD3.X R25, R36, R25, R27, P1, !PT ;  /* 0x0000001924197210 */ /* 0x000fca0000ffe41b */
[----:B0-----:R-:W-:Y:S05]  /*5bb0*/  @P0 BRA `(.L_x_39) ;  /* 0x0000008c00d40947 */ /* 0x001fea0003800000 */
[----:B------:R0:W-:Y:S01]  /*5bc0*/  STL.64 [R1+0xb0], R4 ;  /* 0x0000b00401007387 */ /* 0x0001e20000100a00 */
[----:B------:R-:W2:Y:S01]  /*5bd0*/  LDC.64 R28, c[0x0][0x5c8] ;  /* 0x00017200ff1c7b82 */ /* 0x000ea20000000a00 */
[----:B------:R-:W-:Y:S02]  /*5be0*/  ULDC.64 UR6, c[0x0][0x5c0] ;  /* 0x0001700000067ab9 */ /* 0x000fe40000000a00 */
[----:B0-----:R-:W3:Y:S04]  /*5bf0*/  LDL.64 R4, [R1+0x90] ;  /* 0x0000900001047983 */ /* 0x001ee80000100a00 */
[----:B-----5:R0:W-:Y:S04]  /*5c00*/  STL [R1+0xa8], R3 ;  /* 0x0000a80301007387 */ /* 0x0201e80000100800 */
[----:B0-----:R-:W3:Y:S04]  /*5c10*/  LDL.LU R3, [R1+0x84] ;  /* 0x0000840001037983 */ /* 0x001ee80000300800 */
[----:B------:R0:W-:Y:S04]  /*5c20*/  STL [R1+0xa4], R2 ;  /* 0x0000a40201007387 */ /* 0x0001e80000100800 */
[----:B0-----:R-:W4:Y:S04]  /*5c30*/  LDL R2, [R1+0x8c] ;  /* 0x00008c0001027983 */ /* 0x001f280000100800 */
[----:B------:R0:W-:Y:S04]  /*5c40*/  STL [R1+0xa0], R0 ;  /* 0x0000a00001007387 */ /* 0x0001e80000100800 */
[----:B0-----:R-:W4:Y:S01]  /*5c50*/  LDL R0, [R1+0x98] ;  /* 0x0000980001007983 */ /* 0x001f220000100800 */
[----:B---3--:R-:W-:-:S03]  /*5c60*/  IMAD.WIDE R30, R3, 0x40, R4 ;  /* 0x00000040031e7825 */ /* 0x008fc600078e0204 */
[----:B------:R0:W5:Y:S01]  /*5c70*/  LDL.LU.64 R4, [R1+0xb0] ;  /* 0x0000b00001047983 */ /* 0x0001620000300a00 */
[-C--:B--2---:R-:W-:Y:S02]  /*5c80*/  IMAD R26, R31, R28.reuse, RZ ;  /* 0x0000001c1f1a7224 */ /* 0x084fe400078e02ff */
[C---:B------:R-:W-:Y:S01]  /*5c90*/  IMAD.WIDE.U32 R24, R30.reuse, R28, R24 ;  /* 0x0000001c1e187225 */ /* 0x040fe200078e0018 */
[----:B------:R0:W5:Y:S03]  /*5ca0*/  LDL.LU R3, [R1+0xa8] ;  /* 0x0000a80001037983 */ /* 0x0001660000300800 */
[----:B------:R-:W-:Y:S01]  /*5cb0*/  IMAD R27, R30, R29, R26 ;  /* 0x0000001d1e1b7224 */ /* 0x000fe200078e021a */
[----:B------:R-:W-:Y:S02]  /*5cc0*/  LEA R26, P0, R28, R24, 0x3 ;  /* 0x000000181c1a7211 */ /* 0x000fe400078018ff */
[----:B------:R-:W-:Y:S01]  /*5cd0*/  IADD3 R24, P1, R24, UR6, RZ ;  /* 0x0000000618187c10 */ /* 0x000fe2000ff3e0ff */
[----:B------:R-:W-:Y:S01]  /*5ce0*/  IMAD.IADD R27, R25, 0x1, R27 ;  /* 0x00000001191b7824 */ /* 0x000fe200078e021b */
[----:B------:R-:W-:-:S04]  /*5cf0*/  IADD3 R26, P3, R26, UR6, RZ ;  /* 0x000000061a1a7c10 */ /* 0x000fc8000ff7e0ff */
[----:B------:R-:W-:Y:S01]  /*5d00*/  LEA.HI.X R29, R28, R27, R29, 0x3, P0 ;  /* 0x0000001b1c1d7211 */ /* 0x000fe200000f1c1d */
[----:B----4-:R-:W-:Y:S01]  /*5d10*/  IMAD R28, R2, -0x2, R35 ;  /* 0xfffffffe021c7824 */ /* 0x010fe200078e0223 */
[----:B------:R-:W-:Y:S01]  /*5d20*/  FSETP.NEU.AND P0, PT, RZ, UR31, PT ;  /* 0x0000001fff007c0b */ /* 0x000fe2000bf0d000 */
[----:B------:R0:W5:Y:S01]  /*5d30*/  LDL.LU R2, [R1+0xa4] ;  /* 0x0000a40001027983 */ /* 0x0001620000300800 */
[----:B------:R-:W-:Y:S01]  /*5d40*/  IADD3.X R25, R27, UR7, RZ, P1, !PT ;  /* 0x000000071b197c10 */ /* 0x000fe20008ffe4ff */
[----:B------:R-:W-:Y:S01]  /*5d50*/  BSSY B0, `(.L_x_39) ;  /* 0x00008db000007945 */ /* 0x000fe20003800000 */
[----:B------:R-:W-:Y:S01]  /*5d60*/  IADD3.X R27, R29, UR7, RZ, P3, !PT ;  /* 0x000000071d1b7c10 */ /* 0x000fe20009ffe4ff */
[----:B------:R-:W-:Y:S02]  /*5d70*/  IMAD.IADD R39, R0, 0x1, -R34 ;  /* 0x0000000100277824 */ /* 0x000fe400078e0a22 */
[----:B------:R0:W5:Y:S01]  /*5d80*/  LDL.LU R0, [R1+0xa0] ;  /* 0x0000a00001007983 */ /* 0x0001620000300800 */
[----:B------:R-:W-:-:S05]  /*5d90*/  IMAD.IADD R34, R28, 0x1, -R37 ;  /* 0x000000011c227824 */ /* 0x000fca00078e0a25 */
[----:B------:R-:W-:Y:S05]  /*5da0*/  @!P0 BRA `(.L_x_40) ;  /* 0x0000006800dc8947 */ /* 0x000fea0003800000 */
[----:B-----5:R2:W-:Y:S01]  /*5db0*/  STL [R1+0xa0], R0 ;  /* 0x0000a00001007387 */ /* 0x0205e20000100800 */
[----:B------:R-:W-:Y:S01]  /*5dc0*/  ULDC.64 UR6, c[0x0][0x5b8] ;  /* 0x00016e0000067ab9 */ /* 0x000fe20000000a00 */
[----:B------:R-:W-:Y:S02]  /*5dd0*/  ULDC.64 UR8, c[0x0][0x5a8] ;  /* 0x00016a0000087ab9 */ /* 0x000fe40000000a00 */
[----:B--2---:R-:W2:Y:S01]  /*5de0*/  LDL.LU R0, [R1+0x74] ;  /* 0x0000740001007983 */ /* 0x004ea20000300800 */
[----:B------:R-:W-:Y:S01]  /*5df0*/  IMAD R28, R38, UR6, RZ ;  /* 0x00000006261c7c24 */ /* 0x000fe2000f8e02ff */
[----:B------:R-:W-:Y:S01]  /*5e00*/  BSSY B1, `(.L_x_41) ;  /* 0x0000011000017945 */ /* 0x000fe20003800000 */
[----:B--2---:R-:W-:-:S04]  /*5e10*/  IMAD.WIDE.U32 R32, R0, UR6, R32 ;  /* 0x0000000600207c25 */ /* 0x004fc8000f8e0020 */
[----:B------:R-:W-:Y:S01]  /*5e20*/  IMAD R29, R0, UR7, R28 ;  /* 0x00000007001d7c24 */ /* 0x000fe2000f8e021c */
[----:B------:R-:W-:Y:S01]  /*5e30*/  IADD3 R32, P0, R37, R32, RZ ;  /* 0x0000002025207210 */ /* 0x000fe20007f1e0ff */
[----:B------:R2:W5:Y:S01]  /*5e40*/  LDL.LU R0, [R1+0xa0] ;  /* 0x0000a00001007983 */ /* 0x0005620000300800 */
[----:B------:R-:W-:Y:S02]  /*5e50*/  ULDC.64 UR6, c[0x0][0x5b0] ;  /* 0x00016c0000067ab9 */ /* 0x000fe40000000a00 */
[----:B------:R-:W-:Y:S01]  /*5e60*/  IADD3.X R33, R36, R33, R29, P0, !PT ;  /* 0x0000002124217210 */ /* 0x000fe200007fe41d */
[----:B------:R-:W-:Y:S01]  /*5e70*/  IMAD R35, R31, UR6, RZ ;  /* 0x000000061f237c24 */ /* 0x000fe2000f8e02ff */
[----:B------:R-:W-:Y:S01]  /*5e80*/  ISETP.GE.AND P0, PT, R39, 0x1, PT ;  /* 0x000000012700780c */ /* 0x000fe20003f06270 */
[----:B------:R-:W-:-:S03]  /*5e90*/  IMAD.WIDE.U32 R28, R30, UR6, R32 ;  /* 0x000000061e1c7c25 */ /* 0x000fc6000f8e0020 */
[----:B------:R-:W-:Y:S01]  /*5ea0*/  ISETP.LT.OR P4, PT, R34, 0x1, !P0 ;  /* 0x000000012200780c */ /* 0x000fe20004781670 */
[----:B------:R-:W-:Y:S01]  /*5eb0*/  IMAD R35, R30, UR7, R35 ;  /* 0x000000071e237c24 */ /* 0x000fe2000f8e0223 */
[----:B------:R-:W-:-:S04]  /*5ec0*/  IADD3 R28, P1, R28, UR8, RZ ;  /* 0x000000081c1c7c10 */ /* 0x000fc8000ff3e0ff */
[--C-:B------:R-:W-:Y:S02]  /*5ed0*/  IADD3.X R29, R29, UR9, R35.reuse, P1, !PT ;  /* 0x000000091d1d7c10 */ /* 0x100fe40008ffe423 */
[----:B------:R-:W-:-:S05]  /*5ee0*/  PRMT R35, RZ, 0x7610, R35 ;  /* 0x00007610ff237816 */ /* 0x000fca0000000023 */
[----:B--2---:R-:W-:Y:S05]  /*5ef0*/  @P4 BRA `(.L_x_42) ;  /* 0x0000000000044947 */ /* 0x004fea0003800000 */
[----:B------:R2:W5:Y:S02]  /*5f00*/  LDG.E.U8 R35, desc[UR20][R28.64] ;  /* 0x000000141c237981 */ /* 0x000564000c1e1100 */
.L_x_42:
[----:B------:R-:W-:Y:S05]  /*5f10*/  BSYNC B1 ;  /* 0x0000000000017941 */ /* 0x000fea0003800000 */
.L_x_41:
[----:B-----5:R-:W-:Y:S01]  /*5f20*/  LOP3.LUT R35, R35, 0xff, RZ, 0xc0, !PT ;  /* 0x000000ff23237812 */ /* 0x020fe200078ec0ff */
[----:B------:R-:W-:Y:S01]  /*5f30*/  BSSY B1, `(.L_x_43) ;  /* 0x000000b000017945 */ /* 0x000fe20003800000 */
[----:B------:R-:W-:Y:S02]  /*5f40*/  ISETP.LT.OR P3, PT, R34, 0x2, !P0 ;  /* 0x000000022200780c */ /* 0x000fe40004761670 */
[----:B------:R-:W-:-:S05]  /*5f50*/  F2FP.F16.E5M2.UNPACK_B R35, R35 ;  /* 0x00000023ff23723e */ /* 0x000fca00020004ff */
[----:B------:R-:W-:-:S05]  /*5f60*/  HADD2.F32 R35, -RZ, R35.H0_H0 ;  /* 0x20000023ff237230 */ /* 0x000fca0000004100 */
[----:B------:R-:W-:-:S04]  /*5f70*/  FMUL R35, R35, UR31 ;  /* 0x0000001f23237c20 */ /* 0x000fc80008400000 */
[----:B------:R-:W-:-:S05]  /*5f80*/  FFMA R35, R228, UR32, R35 ;  /* 0x00000020e4237c23 */ /* 0x000fca0008000023 */
[----:B------:R-:W-:Y:S02]  /*5f90*/  F2FP.SATFINITE.E5M2.F32.PACK_AB_MERGE_C R37, RZ, R35, RZ ;  /* 0x00000023ff25723e */ /* 0x000fe400048060ff */
[----:B------:R-:W-:-:S03]  /*5fa0*/  PRMT R35, RZ, 0x7610, R35 ;  /* 0x00007610ff237816 */ /* 0x000fc60000000023 */
[----:B------:R3:W-:Y:S01]  /*5fb0*/  @!P4 STG.E.U8 desc[UR20][R24.64], R37 ;  /* 0x000000251800c986 */ /* 0x0007e2000c101114 */
[----:B------:R-:W-:Y:S05]  /*5fc0*/  @P3 BRA `(.L_x_44) ;  /* 0x0000000000043947 */ /* 0x000fea0003800000 */
[----:B------:R4:W5:Y:S02]  /*5fd0*/  LDG.E.U8 R35, desc[UR20][R28.64+0x1] ;  /* 0x000001141c237981 */ /* 0x000964000c1e1100 */
.L_x_44:
[----:B------:R-:W-:Y:S05]  /*5fe0*/  BSYNC B1 ;  /* 0x0000000000017941 */ /* 0x000fea0003800000 */
.L_x_43:
[----:B-----5:R-:W-:Y:S01]  /*5ff0*/  LOP3.LUT R35, R35, 0xff, RZ, 0xc0, !PT ;  /* 0x000000ff23237812 */ /* 0x020fe200078ec0ff */
[----:B------:R-:W-:Y:S01]  /*6000*/  BSSY B1, `(.L_x_45) ;  /* 0x0000013000017945 */ /* 0x000fe20003800000 */
[----:B---3--:R-:W-:Y:S02]  /*6010*/  IADD3 R37, P1, R30, 0x8, RZ ;  /* 0x000000081e257810 */ /* 0x008fe40007f3e0ff */
[----:B------:R-:W-:-:S03]  /*6020*/  F2FP.F16.E5M2.UNPACK_B R35, R35 ;  /* 0x00000023ff23723e */ /* 0x000fc600020004ff */
[----:B------:R-:W-:Y:S01]  /*6030*/  IMAD.X R31, RZ, RZ, R31, P1 ;  /* 0x000000ffff1f7224 */ /* 0x000fe200008e061f */
[----:B------:R-:W-:Y:S01]  /*6040*/  ISETP.GE.AND P1, PT, R39, 0x9, PT ;  /* 0x000000092700780c */ /* 0x000fe20003f26270 */
[----:B------:R-:W-:Y:S02]  /*6050*/  HADD2.F32 R35, -RZ, R35.H0_H0 ;  /* 0x20000023ff237230 */ /* 0x000fe40000004100 */
[----:B------:R-:W-:Y:S01]  /*6060*/  IMAD R36, R31, UR6, RZ ;  /* 0x000000061f247c24 */ /* 0x000fe2000f8e02ff */
[----:B------:R-:W-:Y:S01]  /*6070*/  ISETP.LT.OR P5, PT, R34, 0x1, !P1 ;  /* 0x000000012200780c */ /* 0x000fe20004fa1670 */
[----:B------:R-:W-:-:S04]  /*6080*/  IMAD.WIDE.U32 R32, R37, UR6, R32 ;  /* 0x0000000625207c25 */ /* 0x000fc8000f8e0020 */
[----:B------:R-:W-:Y:S01]  /*6090*/  FMUL R30, R35, UR31 ;  /* 0x0000001f231e7c20 */ /* 0x000fe20008400000 */
[----:B------:R-:W-:-:S03]  /*60a0*/  IMAD R37, R37, UR7, R36 ;  /* 0x0000000725257c24 */ /* 0x000fc6000f8e0224 */
[----:B------:R-:W-:Y:S01]  /*60b0*/  FFMA R227, R227, UR32, R30 ;  /* 0x00000020e3e37c23 */ /* 0x000fe2000800001e */
[----:B------:R-:W-:Y:S02]  /*60c0*/  IADD3 R30, P4, R32, UR8, RZ ;  /* 0x00000008201e7c10 */ /* 0x000fe4000ff9e0ff */
[----:B------:R-:W-:Y:S02]  /*60d0*/  PRMT R32, RZ, 0x7610, R32 ;  /* 0x00007610ff207816 */ /* 0x000fe40000000020 */
[----:B------:R-:W-:Y:S02]  /*60e0*/  F2FP.SATFINITE.E5M2.F32.PACK_AB_MERGE_C R227, RZ, R227, RZ ;  /* 0x000000e3ffe3723e */ /* 0x000fe400048060ff */
[----:B------:R-:W-:-:S03]  /*60f0*/  IADD3.X R31, R33, UR9, R37, P4, !PT ;  /* 0x00000009211f7c10 */ /* 0x000fc6000a7fe425 */
[----:B------:R3:W-:Y:S01]  /*6100*/  @!P3 STG.E.U8 desc[UR20][R24.64+0x1], R227 ;  /* 0x000001e31800b986 */ /* 0x0007e2000c101114 */
[----:B------:R-:W-:Y:S05]  /*6110*/  @P5 BRA `(.L_x_46) ;  /* 0x0000000000045947 */ /* 0x000fea0003800000 */
[----:B------:R0:W5:Y:S02]  /*6120*/  LDG.E.U8 R32, desc[UR20][R30.64] ;  /* 0x000000141e207981 */ /* 0x000164000c1e1100 */
.L_x_46:
[----:B------:R-:W-:Y:S05]  /*6130*/  BSYNC B1 ;  /* 0x0000000000017941 */ /* 0x000fea0003800000 */
.L_x_45:
[----:B-----5:R-:W-:Y:S01]  /*6140*/  LOP3.LUT R32, R32, 0xff, RZ, 0xc0, !PT ;  /* 0x000000ff20207812 */ /* 0x020fe200078ec0ff */
[----:B------:R-:W-:Y:S01]  /*6150*/  BSSY B1, `(.L_x_47) ;  /* 0x000000b000017945 */ /* 0x000fe20003800000 */
[----:B------:R-:W-:Y:S02]  /*6160*/  ISETP.LT.OR P3, PT, R34, 0x2, !P1 ;  /* 0x000000022200780c */ /* 0x000fe40004f61670 */
[----:B------:R-:W-:-:S05]  /*6170*/  F2FP.F16.E5M2.UNPACK_B R32, R32 ;  /* 0x00000020ff20723e */ /* 0x000fca00020004ff */
[----:B------:R-:W-:-:S05]  /*6180*/  HADD2.F32 R32, -RZ, R32.H0_H0 ;  /* 0x20000020ff207230 */ /* 0x000fca0000004100 */
[----:B------:R-:W-:Y:S01]  /*6190*/  FMUL R33, R32, UR31 ;  /* 0x0000001f20217c20 */ /* 0x000fe20008400000 */
[----:B------:R-:W-:-:S03]  /*61a0*/  PRMT R32, RZ, 0x7610, R32 ;  /* 0x00007610ff207816 */ /* 0x000fc60000000020 */
[----:B------:R-:W-:-:S05]  /*61b0*/  FFMA R33, R226, UR32, R33 ;  /* 0x00000020e2217c23 */ /* 0x000fca0008000021 */
[----:B------:R-:W-:-:S05]  /*61c0*/  F2FP.SATFINITE.E5M2.F32.PACK_AB_MERGE_C R33, RZ, R33, RZ ;  /* 0x00000021ff21723e */ /* 0x000fca00048060ff */
[----:B------:R0:W-:Y:S01]  /*61d0*/  @!P5 STG.E.U8 desc[UR20][R26.64], R33 ;  /* 0x000000211a00d986 */ /* 0x0001e2000c101114 */
[----:B------:R-:W-:Y:S05]  /*61e0*/  @P3 BRA `(.L_x_48) ;  /* 0x0000000000043947 */ /* 0x000fea0003800000 */
[----:B------:R0:W5:Y:S02]  /*61f0*/  LDG.E.U8 R32, desc[UR20][R30.64+0x1] ;  /* 0x000001141e207981 */ /* 0x000164000c1e1100 */
.L_x_48:
[----:B------:R-:W-:Y:S05]  /*6200*/  BSYNC B1 ;  /* 0x0000000000017941 */ /* 0x000fea0003800000 */
.L_x_47:
[----:B-----5:R-:W-:Y:S01]  /*6210*/  LOP3.LUT R32, R32, 0xff, RZ, 0xc0, !PT ;  /* 0x000000ff20207812 */ /* 0x020fe200078ec0ff */
[----:B------:R-:W-:Y:S01]  /*6220*/  BSSY B1, `(.L_x_49) ;  /* 0x000000b000017945 */ /* 0x000fe20003800000 */
[----:B------:R-:W-:Y:S02]  /*6230*/  ISETP.LT.OR P4, PT, R34, 0x9, !P0 ;  /* 0x000000092200780c */ /* 0x000fe40004781670 */
[----:B------:R-:W-:-:S05]  /*6240*/  F2FP.F16.E5M2.UNPACK_B R32, R32 ;  /* 0x00000020ff20723e */ /* 0x000fca00020004ff */
[----:B------:R-:W-:-:S05]  /*6250*/  HADD2.F32 R32, -RZ, R32.H0_H0 ;  /* 0x20000020ff207230 */ /* 0x000fca0000004100 */
[----:B------:R-:W-:-:S04]  /*6260*/  FMUL R32, R32, UR31 ;  /* 0x0000001f20207c20 */ /* 0x000fc80008400000 */
[----:B------:R-:W-:-:S05]  /*6270*/  FFMA R32, R225, UR32, R32 ;  /* 0x00000020e1207c23 */ /* 0x000fca0008000020 */
[----:B0-----:R-:W-:Y:S02]  /*6280*/  F2FP.SATFINITE.E5M2.F32.PACK_AB_MERGE_C R33, RZ, R32, RZ ;  /* 0x00000020ff21723e */ /* 0x001fe400048060ff */
[----:B------:R-:W-:-:S03]  /*6290*/  PRMT R32, RZ, 0x7610, R32 ;  /* 0x00007610ff207816 */ /* 0x000fc60000000020 */
[----:B------:R0:W-:Y:S01]  /*62a0*/  @!P3 STG.E.U8 desc[UR20][R26.64+0x1], R33 ;  /* 0x000001211a00b986 */ /* 0x0001e2000c101114 */
[----:B------:R-:W-:Y:S05]  /*62b0*/  @P4 BRA `(.L_x_50) ;  /* 0x0000000000044947 */ /* 0x000fea0003800000 */
[----:B------:R0:W5:Y:S02]  /*62c0*/  LDG.E.U8 R32, desc[UR20][R28.64+0x8] ;  /* 0x000008141c207981 */ /* 0x000164000c1e1100 */
.L_x_50:
[----:B------:R-:W-:Y:S05]  /*62d0*/  BSYNC B1 ;  /* 0x0000000000017941 */ /* 0x000fea0003800000 */
.L_x_49:
[----:B-----5:R-:W-:Y:S01]  /*62e0*/  LOP3.LUT R32, R32, 0xff, RZ, 0xc0, !PT ;  /* 0x000000ff20207812 */ /* 0x020fe200078ec0ff */
[----:B------:R-:W-:Y:S01]  /*62f0*/  BSSY B1, `(.L_x_51) ;  /* 0x000000b000017945 */ /* 0x000fe20003800000 */
[----:B------:R-:W-:Y:S02]  /*6300*/  ISETP.LT.OR P3, PT, R34, 0xa, !P0 ;  /* 0x0000000a2200780c */ /* 0x000fe40004761670 */
[----:B------:R-:W-:-:S05]  /*6310*/  F2FP.F16.E5M2.UNPACK_B R32, R32 ;  /* 0x00000020ff20723e */ /* 0x000fca00020004ff */
[----:B------:R-:W-:-:S05]  /*6320*/  HADD2.F32 R32, -RZ, R32.H0_H0 ;  /* 0x20000020ff207230 */ /* 0x000fca0000004100 */
[----:B0-----:R-:W-:Y:S01]  /*6330*/  FMUL R33, R32, UR31 ;  /* 0x0000001f20217c20 */ /* 0x001fe20008400000 */
[----:B------:R-:W-:-:S03]  /*6340*/  PRMT R32, RZ, 0x7610, R32 ;  /* 0x00007610ff207816 */ /* 0x000fc60000000020 */
[----:B------:R-:W-:-:S05]  /*6350*/  FFMA R33, R224, UR32, R33 ;  /* 0x00000020e0217c23 */ /* 0x000fca0008000021 */
[----:B------:R-:W-:-:S05]  /*6360*/  F2FP.SATFINITE.E5M2.F32.PACK_AB_MERGE_C R33, RZ, R33, RZ ;  /* 0x00000021ff21723e */ /* 0x000fca00048060ff */
[----:B------:R0:W-:Y:S01]  /*6370*/  @!P4 STG.E.U8 desc[UR20][R24.64+0x8], R33 ;  /* 0x000008211800c986 */ /* 0x0001e2000c101114 */
[----:B------:R-:W-:Y:S05]  /*6380*/  @P3 BRA `(.L_x_52) ;  /* 0x0000000000043947 */ /* 0x000fea0003800000 */
[----:B------:R0:W5:Y:S02]  /*6390*/  LDG.E.U8 R32, desc[UR20][R28.64+0x9] ;  /* 0x000009141c207981 */ /* 0x000164000c1e1100 */
.L_x_52:
[----:B------:R-:W-:Y:S05]  /*63a0*/  BSYNC B1 ;  /* 0x0000000000017941 */ /* 0x000fea0003800000 */
.L_x_51:
        /* <DEDUP_REMOVED lines=12> */
.L_x_54:
[----:B------:R-:W-:Y:S05]  /*6470*/  BSYNC B1 ;  /* 0x0000000000017941 */ /* 0x000fea0003800000 */
.L_x_53:
        /* <DEDUP_REMOVED lines=12> */
.L_x_56:
[----:B------:R-:W-:Y:S05]  /*6540*/  BSYNC B1 ;  /* 0x0000000000017941 */ /* 0x000fea0003800000 */
.L_x_55:
        /* <DEDUP_REMOVED lines=12> */
.L_x_58:
[----:B------:R-:W-:Y:S05]  /*6610*/  BSYNC B1 ;  /* 0x0000000000017941 */ /* 0x000fea0003800000 */
.L_x_57:
        /* <DEDUP_REMOVED lines=12> */
.L_x_60:
[----:B------:R-:W-:Y:S05]  /*66e0*/  BSYNC B1 ;  /* 0x0000000000017941 */ /* 0x000fea0003800000 */
.L_x_59:
        /* <DEDUP_REMOVED lines=12> */
.L_x_62:
[----:B------:R-:W-:Y:S05]  /*67b0*/  BSYNC B1 ;  /* 0x0000000000017941 */ /* 0x000fea0003800000 */
.L_x_61:
        /* <DEDUP_REMOVED lines=12> */
.L_x_64:
[----:B------:R-:W-:Y:S05]  /*6880*/  BSYNC B1 ;  /* 0x0000000000017941 */ /* 0x000fea0003800000 */
.L_x_63:
        /* <DEDUP_REMOVED lines=12> */
.L_x_66:
[----:B------:R-:W-:Y:S05]  /*6950*/  BSYNC B1 ;  /* 0x0000000000017941 */ /* 0x000fea0003800000 */
.L_x_65:
        /* <DEDUP_REMOVED lines=12> */
.L_x_68:
[----:B------:R-:W-:Y:S05]  /*6a20*/  BSYNC B1 ;  /* 0x0000000000017941 */ /* 0x000fea0003800000 */
.L_x_67:
        /* <DEDUP_REMOVED lines=12> */
.L_x_70:
[----:B------:R-:W-:Y:S05]  /*6af0*/  BSYNC B1 ;  /* 0x0000000000017941 */ /* 0x000fea0003800000 */
.L_x_69:
        /* <DEDUP_REMOVED lines=12> */
.L_x_72:
[----:B------:R-:W-:Y:S05]  /*6bc0*/  BSYNC B1 ;  /* 0x0000000000017941 */ /* 0x000fea0003800000 */
.L_x_71:
        /* <DEDUP_REMOVED lines=12> */
.L_x_74:
[----:B------:R-:W-:Y:S05]  /*6c90*/  BSYNC B1 ;  /* 0x0000000000017941 */ /* 0x000fea0003800000 */
.L_x_73:
        /* <DEDUP_REMOVED lines=12> */
.L_x_76:
[----:B------:R-:W-:Y:S05]  /*6d60*/  BSYNC B1 ;  /* 0x0000000000017941 */ /* 0x000fea0003800000 */
.L_x_75:
        /* <DEDUP_REMOVED lines=12> */
.L_x_78:
[----:B------:R-:W-:Y:S05]  /*6e30*/  BSYNC B1 ;  /* 0x0000000000017941 */ /* 0x000fea0003800000 */
.L_x_77:
        /* <DEDUP_REMOVED lines=12> */
.L_x_80:
[----:B------:R-:W-:Y:S05]  /*6f00*/  BSYNC B1 ;  /* 0x0000000000017941 */ /* 0x000fea0003800000 */
.L_x_79:
        /* <DEDUP_REMOVED lines=12> */
.L_x_82:
[----:B------:R-:W-:Y:S05]  /*6fd0*/  BSYNC B1 ;  /* 0x0000000000017941 */ /* 0x000fea0003800000 */
.L_x_81:
        /* <DEDUP_REMOVED lines=12> */
.L_x_84:
[----:B------:R-:W-:Y:S05]  /*70a0*/  BSYNC B1 ;  /* 0x0000000000017941 */ /* 0x000fea0003800000 */
.L_x_83:
        /* <DEDUP_REMOVED lines=12> */
.L_x_86:
[----:B------:R-:W-:Y:S05]  /*7170*/  BSYNC B1 ;  /* 0x0000000000017941 */ /* 0x000fea0003800000 */
.L_x_85:
        /* <DEDUP_REMOVED lines=12> */
.L_x_88:
[----:B------:R-:W-:Y:S05]  /*7240*/  BSYNC B1 ;  /* 0x0000000000017941 */ /* 0x000fea0003800000 */
.L_x_87:
        /* <DEDUP_REMOVED lines=12> */
.L_x_90:
[----:B------:R-:W-:Y:S05]  /*7310*/  BSYNC B1 ;  /* 0x0000000000017941 */ /* 0x000fea0003800000 */
.L_x_89:
        /* <DEDUP_REMOVED lines=12> */
.L_x_92:
[----:B------:R-:W-:Y:S05]  /*73e0*/  BSYNC B1 ;  /* 0x0000000000017941 */ /* 0x000fea0003800000 */
.L_x_91:
        /* <DEDUP_REMOVED lines=12> */
.L_x_94:
[----:B------:R-:W-:Y:S05]  /*74b0*/  BSYNC B1 ;  /* 0x0000000000017941 */ /* 0x000fea0003800000 */
.L_x_93:
        /* <DEDUP_REMOVED lines=12> */
.L_x_96:
[----:B------:R-:W-:Y:S05]  /*7580*/  BSYNC B1 ;  /* 0x0000000000017941 */ /* 0x000fea0003800000 */
.L_x_95:
        /* <DEDUP_REMOVED lines=12> */
.L_x_98:
[----:B------:R-:W-:Y:S05]  /*7650*/  BSYNC B1 ;  /* 0x0000000000017941 */ /* 0x000fea0003800000 */
.L_x_97:
        /* <DEDUP_REMOVED lines=12> */
.L_x_100:
[----:B------:R-:W-:Y:S05]  /*7720*/  BSYNC B1 ;  /* 0x0000000000017941 */ /* 0x000fea0003800000 */
.L_x_99:
        /* <DEDUP_REMOVED lines=12> */
.L_x_102:
[----:B------:R-:W-:Y:S05]  /*77f0*/  BSYNC B1 ;  /* 0x0000000000017941 */ /* 0x000fea0003800000 */
.L_x_101:
        /* <DEDUP_REMOVED lines=12> */
.L_x_104:
[----:B------:R-:W-:Y:S05]  /*78c0*/  BSYNC B1 ;  /* 0x0000000000017941 */ /* 0x000fea0003800000 */
.L_x_103:
        /* <DEDUP_REMOVED lines=12> */
.L_x_106:
[----:B------:R-:W-:Y:S05]  /*7990*/  BSYNC B1 ;  /* 0x0000000000017941 */ /* 0x000fea0003800000 */
.L_x_105:
        /* <DEDUP_REMOVED lines=12> */
.L_x_108:
[----:B------:R-:W-:Y:S05]  /*7a60*/  BSYNC B1 ;  /* 0x0000000000017941 */ /* 0x000fea0003800000 */
.L_x_107:
        /* <DEDUP_REMOVED lines=12> */
.L_x_110:
[----:B------:R-:W-:Y:S05]  /*7b30*/  BSYNC B1 ;  /* 0x0000000000017941 */ /* 0x000fea0003800000 */
.L_x_109:
        /* <DEDUP_REMOVED lines=12> */
.L_x_112:
[----:B------:R-:W-:Y:S05]  /*7c00*/  BSYNC B1 ;  /* 0x0000000000017941 */ /* 0x000fea0003800000 */
.L_x_111:
        /* <DEDUP_REMOVED lines=12> */
.L_x_114:
[----:B------:R-:W-:Y:S05]  /*7cd0*/  BSYNC B1 ;  /* 0x0000000000017941 */ /* 0x000fea0003800000 */
.L_x_113:
        /* <DEDUP_REMOVED lines=12> */
.L_x_116:
[----:B------:R-:W-:Y:S05]  /*7da0*/  BSYNC B1 ;  /* 0x0000000000017941 */ /* 0x000fea0003800000 */
.L_x_115:
        /* <DEDUP_REMOVED lines=12> */
.L_x_118:
[----:B------:R-:W-:Y:S05]  /*7e70*/  BSYNC B1 ;  /* 0x0000000000017941 */ /* 0x000fea0003800000 */
.L_x_117:
        /* <DEDUP_REMOVED lines=12> */
.L_x_120:
[----:B------:R-:W-:Y:S05]  /*7f40*/  BSYNC B1 ;  /* 0x0000000000017941 */ /* 0x000fea0003800000 */
.L_x_119:
        /* <DEDUP_REMOVED lines=12> */
.L_x_122:
[----:B------:R-:W-:Y:S05]  /*8010*/  BSYNC B1 ;  /* 0x0000000000017941 */ /* 0x000fea0003800000 */
.L_x_121:
        /* <DEDUP_REMOVED lines=12> */
.L_x_124:
[----:B------:R-:W-:Y:S05]  /*80e0*/  BSYNC B1 ;  /* 0x0000000000017941 */ /* 0x000fea0003800000 */
.L_x_123:
        /* <DEDUP_REMOVED lines=12> */
.L_x_126:
[----:B------:R-:W-:Y:S05]  /*81b0*/  BSYNC B1 ;  /* 0x0000000000017941 */ /* 0x000fea0003800000 */
.L_x_125:
        /* <DEDUP_REMOVED lines=12> */
.L_x_128:
[----:B------:R-:W-:Y:S05]  /*8280*/  BSYNC B1 ;  /* 0x0000000000017941 */ /* 0x000fea0003800000 */
.L_x_127:
        /* <DEDUP_REMOVED lines=12> */
.L_x_130:
[----:B------:R-:W-:Y:S05]  /*8350*/  BSYNC B1 ;  /* 0x0000000000017941 */ /* 0x000fea0003800000 */
.L_x_129:
        /* <DEDUP_REMOVED lines=12> */
.L_x_132:
[----:B------:R-:W-:Y:S05]  /*8420*/  BSYNC B1 ;  /* 0x0000000000017941 */ /* 0x000fea0003800000 */
.L_x_131:
        /* <DEDUP_REMOVED lines=12> */
.L_x_134:
[----:B------:R-:W-:Y:S05]  /*84f0*/  BSYNC B1 ;  /* 0x0000000000017941 */ /* 0x000fea0003800000 */
.L_x_133:
        /* <DEDUP_REMOVED lines=12> */
.L_x_136:
[----:B------:R-:W-:Y:S05]  /*85c0*/  BSYNC B1 ;  /* 0x0000000000017941 */ /* 0x000fea0003800000 */
.L_x_135:
        /* <DEDUP_REMOVED lines=12> */
.L_x_138:
[----:B------:R-:W-:Y:S05]  /*8690*/  BSYNC B1 ;  /* 0x0000000000017941 */ /* 0x000fea0003800000 */
.L_x_137:
        /* <DEDUP_REMOVED lines=12> */
.L_x_140:
[----:B------:R-:W-:Y:S05]  /*8760*/  BSYNC B1 ;  /* 0x0000000000017941 */ /* 0x000fea0003800000 */
.L_x_139:
        /* <DEDUP_REMOVED lines=12> */
.L_x_142:
[----:B------:R-:W-:Y:S05]  /*8830*/  BSYNC B1 ;  /* 0x0000000000017941 */ /* 0x000fea0003800000 */
.L_x_141:
        /* <DEDUP_REMOVED lines=12> */
.L_x_144:
[----:B------:R-:W-:Y:S05]  /*8900*/  BSYNC B1 ;  /* 0x0000000000017941 */ /* 0x000fea0003800000 */
.L_x_143:
        /* <DEDUP_REMOVED lines=12> */
.L_x_146:
[----:B------:R-:W-:Y:S05]  /*89d0*/  BSYNC B1 ;  /* 0x0000000000017941 */ /* 0x000fea0003800000 */
.L_x_145:
        /* <DEDUP_REMOVED lines=12> */
.L_x_148:
[----:B------:R-:W-:Y:S05]  /*8aa0*/  BSYNC B1 ;  /* 0x0000000000017941 */ /* 0x000fea0003800000 */
.L_x_147:
        /* <DEDUP_REMOVED lines=12> */
.L_x_150:
[----:B------:R-:W-:Y:S05]  /*8b70*/  BSYNC B1 ;  /* 0x0000000000017941 */ /* 0x000fea0003800000 */
.L_x_149:
        /* <DEDUP_REMOVED lines=12> */
.L_x_152:
[----:B------:R-:W-:Y:S05]  /*8c40*/  BSYNC B1 ;  /* 0x0000000000017941 */ /* 0x000fea0003800000 */
.L_x_151:
        /* <DEDUP_REMOVED lines=12> */
.L_x_154:
[----:B------:R-:W-:Y:S05]  /*8d10*/  BSYNC B1 ;  /* 0x0000000000017941 */ /* 0x000fea0003800000 */
.L_x_153:
        /* <DEDUP_REMOVED lines=12> */
.L_x_156:
[----:B------:R-:W-:Y:S05]  /*8de0*/  BSYNC B1 ;  /* 0x0000000000017941 */ /* 0x000fea0003800000 */
.L_x_155:
        /* <DEDUP_REMOVED lines=12> */
.L_x_158:
[----:B------:R-:W-:Y:S05]  /*8eb0*/  BSYNC B1 ;  /* 0x0000000000017941 */ /* 0x000fea0003800000 */
.L_x_157:
        /* <DEDUP_REMOVED lines=12> */
.L_x_160:
[----:B------:R-:W-:Y:S05]  /*8f80*/  BSYNC B1 ;  /* 0x0000000000017941 */ /* 0x000fea0003800000 */
.L_x_159:
        /* <DEDUP_REMOVED lines=12> */
.L_x_162:
[----:B------:R-:W-:Y:S05]  /*9050*/  BSYNC B1 ;  /* 0x0000000000017941 */ /* 0x000fea0003800000 */
.L_x_161:
        /* <DEDUP_REMOVED lines=12> */
.L_x_164:
[----:B------:R-:W-:Y:S05]  /*9120*/  BSYNC B1 ;  /* 0x0000000000017941 */ /* 0x000fea0003800000 */
.L_x_163:
        /* <DEDUP_REMOVED lines=12> */
.L_x_166:
[----:B------:R-:W-:Y:S05]  /*91f0*/  BSYNC B1 ;  /* 0x0000000000017941 */ /* 0x000fea0003800000 */
.L_x_165:
        /* <DEDUP_REMOVED lines=12> */
.L_x_168:
[----:B------:R-:W-:Y:S05]  /*92c0*/  BSYNC B1 ;  /* 0x0000000000017941 */ /* 0x000fea0003800000 */
.L_x_167:
        /* <DEDUP_REMOVED lines=12> */
.L_x_170:
[----:B------:R-:W-:Y:S05]  /*9390*/  BSYNC B1 ;  /* 0x0000000000017941 */ /* 0x000fea0003800000 */
.L_x_169:
        /* <DEDUP_REMOVED lines=12> */
.L_x_172:
[----:B------:R-:W-:Y:S05]  /*9460*/  BSYNC B1 ;  /* 0x0000000000017941 */ /* 0x000fea0003800000 */
.L_x_171:
        /* <DEDUP_REMOVED lines=12> */
.L_x_174:
[----:B------:R-:W-:Y:S05]  /*9530*/  BSYNC B1 ;  /* 0x0000000000017941 */ /* 0x000fea0003800000 */
.L_x_173:
        /* <DEDUP_REMOVED lines=12> */
.L_x_176:
[----:B------:R-:W-:Y:S05]  /*9600*/  BSYNC B1 ;  /* 0x0000000000017941 */ /* 0x000fea0003800000 */
.L_x_175:
        /* <DEDUP_REMOVED lines=12> */
.L_x_178:
[----:B------:R-:W-:Y:S05]  /*96d0*/  BSYNC B1 ;  /* 0x0000000000017941 */ /* 0x000fea0003800000 */
.L_x_177:
        /* <DEDUP_REMOVED lines=12> */
.L_x_180:
[----:B------:R-:W-:Y:S05]  /*97a0*/  BSYNC B1 ;  /* 0x0000000000017941 */ /* 0x000fea0003800000 */
.L_x_179:
        /* <DEDUP_REMOVED lines=12> */
.L_x_182:
[----:B------:R-:W-:Y:S05]  /*9870*/  BSYNC B1 ;  /* 0x0000000000017941 */ /* 0x000fea0003800000 */
.L_x_181:
        /* <DEDUP_REMOVED lines=12> */
.L_x_184:
[----:B------:R-:W-:Y:S05]  /*9940*/  BSYNC B1 ;  /* 0x0000000000017941 */ /* 0x000fea0003800000 */
.L_x_183:
        /* <DEDUP_REMOVED lines=12> */
.L_x_186:
[----:B------:R-:W-:Y:S05]  /*9a10*/  BSYNC B1 ;  /* 0x0000000000017941 */ /* 0x000fea0003800000 */
.L_x_185:
        /* <DEDUP_REMOVED lines=12> */
.L_x_188:
[----:B------:R-:W-:Y:S05]  /*9ae0*/  BSYNC B1 ;  /* 0x0000000000017941 */ /* 0x000fea0003800000 */
.L_x_187:
        /* <DEDUP_REMOVED lines=12> */
.L_x_190:
[----:B------:R-:W-:Y:S05]  /*9bb0*/  BSYNC B1 ;  /* 0x0000000000017941 */ /* 0x000fea0003800000 */
.L_x_189:
        /* <DEDUP_REMOVED lines=12> */
.L_x_192:
[----:B------:R-:W-:Y:S05]  /*9c80*/  BSYNC B1 ;  /* 0x0000000000017941 */ /* 0x000fea0003800000 */
.L_x_191:
        /* <DEDUP_REMOVED lines=12> */
.L_x_194:
[----:B------:R-:W-:Y:S05]  /*9d50*/  BSYNC B1 ;  /* 0x0000000000017941 */ /* 0x000fea0003800000 */
.L_x_193:
        /* <DEDUP_REMOVED lines=12> */
.L_x_196:
[----:B------:R-:W-:Y:S05]  /*9e20*/  BSYNC B1 ;  /* 0x0000000000017941 */ /* 0x000fea0003800000 */
.L_x_195:
[----:B-----5:R-:W-:Y:S01]  /*9e30*/  LOP3.LUT R32, R32, 0xff, RZ, 0xc0, !PT ;  /* 0x000000ff20207812 */ /* 0x020fe200078ec0ff */
[----:B------:R-:W-:Y:S01]  /*9e40*/  BSSY B1, `(.L_x_197) ;  /* 0x000000b000017945 */ /* 0x000fe20003800000 */
[----:B------:R-:W-:Y:S02]  /*9e50*/  ISETP.LT.OR P4, PT, R34, 0x99, !P1 ;  /* 0x000000992200780c */ /* 0x000fe40004f81670 */
[----:B------:R-:W-:-:S05]  /*9e60*/  F2FP.F16.E5M2.UNPACK_B R32, R32 ;  /* 0x00000020ff20723e */ /* 0x000fca00020004ff */
[----:B------:R-:W-:-:S05]  /*9e70*/  HADD2.F32 R32, -RZ, R32.H0_H0 ;  /* 0x20000020ff207230 */ /* 0x000fca0000004100 */
[----:B------:R-:W-:-:S04]  /*9e80*/  FMUL R32, R32, UR31 ;  /* 0x0000001f20207c20 */ /* 0x000fc80008400000 */
[----:B------:R-:W-:Y:S01]  /*9e90*/  FFMA R32, R23, UR32, R32 ;  /* 0x0000002017207c23 */ /* 0x000fe20008000020 */
[----:B------:R-:W-:-:S04]  /*9ea0*/  PRMT R23, RZ, 0x7610, R23 ;  /* 0x00007610ff177816 */ /* 0x000fc80000000017 */
[----:B0-----:R-:W-:-:S05]  /*9eb0*/  F2FP.SATFINITE.E5M2.F32.PACK_AB_MERGE_C R33, RZ, R32, RZ ;  /* 0x00000020ff21723e */ /* 0x001fca00048060ff */
[----:B------:R0:W-:Y:S01]  /*9ec0*/  @!P3 STG.E.U8 desc[UR20][R24.64+0x99], R33 ;  /* 0x000099211800b986 */ /* 0x0001e2000c101114 */
[----:B------:R-:W-:Y:S05]  /*9ed0*/  @P4 BRA `(.L_x_198) ;  /* 0x0000000000044947 */ /* 0x000fea0003800000 */
[----:B------:R0:W5:Y:S02]  /*9ee0*/  LDG.E.U8 R23, desc[UR20][R30.64+0x98] ;  /* 0x000098141e177981 */ /* 0x000164000c1e1100 */
.L_x_198:
[----:B------:R-:W-:Y:S05]  /*9ef0*/  BSYNC B1 ;  /* 0x0000000000017941 */ /* 0x000fea0003800000 */
.L_x_197:
        /* <DEDUP_REMOVED lines=8> */
[----:B------:R-:W-:-:S05]  /*9f80*/  F2FP.SATFINITE.E5M2.F32.PACK_AB_MERGE_C R23, RZ, R23, RZ ;  /* 0x00000017ff17723e */ /* 0x000fca00048060ff */
[----:B------:R0:W-:Y:S01]  /*9f90*/  @!P4 STG.E.U8 desc[UR20][R26.64+0x98], R23 ;  /* 0x000098171a00c986 */ /* 0x0001e2000c101114 */
[----:B------:R-:W-:Y:S05]  /*9fa0*/  @P3 BRA `(.L_x_200) ;  /* 0x0000000000043947 */ /* 0x000fea0003800000 */
[----:B------:R0:W5:Y:S02]  /*9fb0*/  LDG.E.U8 R22, desc[UR20][R30.64+0x99] ;  /* 0x000099141e167981 */ /* 0x000164000c1e1100 */
.L_x_200:
[----:B------:R-:W-:Y:S05]  /*9fc0*/  BSYNC B1 ;  /* 0x0000000000017941 */ /* 0x000fea0003800000 */
.L_x_199:
        /* <DEDUP_REMOVED lines=12> */
.L_x_202:
[----:B------:R-:W-:Y:S05]  /*a090*/  BSYNC B1 ;  /* 0x0000000000017941 */ /* 0x000fea0003800000 */
.L_x_201:
        /* <DEDUP_REMOVED lines=12> */
.L_x_204:
[----:B------:R-:W-:Y:S05]  /*a160*/  BSYNC B1 ;  /* 0x0000000000017941 */ /* 0x000fea0003800000 */
.L_x_203:
        /* <DEDUP_REMOVED lines=12> */
.L_x_206:
[----:B------:R-:W-:Y:S05]  /*a230*/  BSYNC B1 ;  /* 0x0000000000017941 */ /* 0x000fea0003800000 */
.L_x_205:
        /* <DEDUP_REMOVED lines=12> */
.L_x_208:
[----:B------:R-:W-:Y:S05]  /*a300*/  BSYNC B1 ;  /* 0x0000000000017941 */ /* 0x000fea0003800000 */
.L_x_207:
        /* <DEDUP_REMOVED lines=12> */
.L_x_210:
[----:B------:R-:W-:Y:S05]  /*a3d0*/  BSYNC B1 ;  /* 0x0000000000017941 */ /* 0x000fea0003800000 */
.L_x_209:
        /* <DEDUP_REMOVED lines=12> */
.L_x_212:
[----:B------:R-:W-:Y:S05]  /*a4a0*/  BSYNC B1 ;  /* 0x0000000000017941 */ /* 0x000fea0003800000 */
.L_x_211:
        /* <DEDUP_REMOVED lines=12> */
.L_x_214:
[----:B------:R-:W-:Y:S05]  /*a570*/  BSYNC B1 ;  /* 0x0000000000017941 */ /* 0x000fea0003800000 */
.L_x_213:
        /* <DEDUP_REMOVED lines=12> */
.L_x_216:
[----:B------:R-:W-:Y:S05]  /*a640*/  BSYNC B1 ;  /* 0x0000000000017941 */ /* 0x000fea0003800000 */
.L_x_215:
        /* <DEDUP_REMOVED lines=12> */
.L_x_218:
[----:B------:R-:W-:Y:S05]  /*a710*/  BSYNC B1 ;  /* 0x0000000000017941 */ /* 0x000fea0003800000 */
.L_x_217:
        /* <DEDUP_REMOVED lines=12> */
.L_x_220:
[----:B------:R-:W-:Y:S05]  /*a7e0*/  BSYNC B1 ;  /* 0x0000000000017941 */ /* 0x000fea0003800000 */
.L_x_219:
        /* <DEDUP_REMOVED lines=12> */
.L_x_222:
[----:B------:R-:W-:Y:S05]  /*a8b0*/  BSYNC B1 ;  /* 0x0000000000017941 */ /* 0x000fea0003800000 */
.L_x_221:
        /* <DEDUP_REMOVED lines=12> */
.L_x_224:
[----:B------:R-:W-:Y:S05]  /*a980*/  BSYNC B1 ;  /* 0x0000000000017941 */ /* 0x000fea0003800000 */
.L_x_223:
        /* <DEDUP_REMOVED lines=12> */
.L_x_226:
[----:B------:R-:W-:Y:S05]  /*aa50*/  BSYNC B1 ;  /* 0x0000000000017941 */ /* 0x000fea0003800000 */
.L_x_225:
        /* <DEDUP_REMOVED lines=12> */
.L_x_228:
[----:B------:R-:W-:Y:S05]  /*ab20*/  BSYNC B1 ;  /* 0x0000000000017941 */ /* 0x000fea0003800000 */
.L_x_227:
        /* <DEDUP_REMOVED lines=12> */
.L_x_230:
[----:B------:R-:W-:Y:S05]  /*abf0*/  BSYNC B1 ;  /* 0x0000000000017941 */ /* 0x000fea0003800000 */
.L_x_229:
        /* <DEDUP_REMOVED lines=12> */
.L_x_232:
[----:B------:R-:W-:Y:S05]  /*acc0*/  BSYNC B1 ;  /* 0x0000000000017941 */ /* 0x000fea0003800000 */
.L_x_231:
        /* <DEDUP_REMOVED lines=12> */
.L_x_234:
[----:B------:R-:W-:Y:S05]  /*ad90*/  BSYNC B1 ;  /* 0x0000000000017941 */ /* 0x000fea0003800000 */
.L_x_233:
        /* <DEDUP_REMOVED lines=12> */
.L_x_236:
[----:B------:R-:W-:Y:S05]  /*ae60*/  BSYNC B1 ;  /* 0x0000000000017941 */ /* 0x000fea0003800000 */
.L_x_235:
        /* <DEDUP_REMOVED lines=12> */
.L_x_238:
[----:B------:R-:W-:Y:S05]  /*af30*/  BSYNC B1 ;  /* 0x0000000000017941 */ /* 0x000fea0003800000 */
.L_x_237:
        /* <DEDUP_REMOVED lines=12> */
.L_x_240:
[----:B------:R-:W-:Y:S05]  /*b000*/  BSYNC B1 ;  /* 0x0000000000017941 */ /* 0x000fea0003800000 */
.L_x_239:
[----:B-----5:R-:W-:Y:S01]  /*b010*/  LOP3.LUT R2, R2, 0xff, RZ, 0xc0, !PT ;  /* 0x000000ff02027812 */ /* 0x020fe200078ec0ff */
[----:B------:R-:W-:Y:S01]  /*b020*/  BSSY B1, `(.L_x_241) ;  /* 0x000000b000017945 */ /* 0x000fe20003800000 */
[----:B------:R-:W-:Y:S02]  /*b030*/  ISETP.LT.OR P4, PT, R34, 0xc9, !P0 ;  /* 0x000000c92200780c */ /* 0x000fe40004781670 */
[----:B------:R-:W-:-:S05]  /*b040*/  F2FP.F16.E5M2.UNPACK_B R2, R2 ;  /* 0x00000002ff02723e */ /* 0x000fca00020004ff */
[----:B------:R-:W-:-:S05]  /*b050*/  HADD2.F32 R2, -RZ, R2.H0_H0 ;  /* 0x20000002ff027230 */ /* 0x000fca0000004100 */
[----:B0-----:R-:W-:-:S04]  /*b060*/  FMUL R3, R2, UR31 ;  /* 0x0000001f02037c20 */ /* 0x001fc80008400000 */
[----:B------:R-:W-:Y:S01]  /*b070*/  FFMA R3, R0, UR32, R3 ;  /* 0x0000002000037c23 */ /* 0x000fe20008000003 */
[----:B------:R-:W-:-:S04]  /*b080*/  PRMT R0, RZ, 0x7610, R0 ;  /* 0x00007610ff007816 */ /* 0x000fc80000000000 */
[----:B------:R-:W-:-:S05]  /*b090*/  F2FP.SATFINITE.E5M2.F32.PACK_AB_MERGE_C R3, RZ, R3, RZ ;  /* 0x00000003ff03723e */ /* 0x000fca00048060ff */
[----:B------:R0:W-:Y:S01]  /*b0a0*/  @!P3 STG.E.U8 desc[UR20][R26.64+0xc1], R3 ;  /* 0x0000c1031a00b986 */ /* 0x0001e2000c101114 */
[----:B------:R-:W-:Y:S05]  /*b0b0*/  @P4 BRA `(.L_x_242) ;  /* 0x0000000000044947 */ /* 0x000fea0003800000 */
[----:B------:R0:W5:Y:S02]  /*b0c0*/  LDG.E.U8 R0, desc[UR20][R28.64+0xc8] ;  /* 0x0000c8141c007981 */ /* 0x000164000c1e1100 */
.L_x_242:
[----:B------:R-:W-:Y:S05]  /*b0d0*/  BSYNC B1 ;  /* 0x0000000000017941 */ /* 0x000fea0003800000 */
.L_x_241:
[----:B------:R-:W2:Y:S01]  /*b0e0*/  LDL.LU R2, [R1] ;  /* 0x0000000001027983 */ /* 0x000ea20000300800 */
[----:B-----5:R-:W-:Y:S01]  /*b0f0*/  LOP3.LUT R0, R0, 0xff, RZ, 0xc0, !PT ;  /* 0x000000ff00007812 */ /* 0x020fe200078ec0ff */
[----:B------:R-:W-:Y:S01]  /*b100*/  BSSY B1, `(.L_x_243) ;  /* 0x000000b000017945 */ /* 0x000fe20003800000 */
[----:B------:R-:W-:Y:S02]  /*b110*/  ISETP.LT.OR P3, PT, R34, 0xca, !P0 ;  /* 0x000000ca2200780c */ /* 0x000fe40004761670 */
[----:B------:R-:W-:-:S05]  /*b120*/  F2FP.F16.E5M2.UNPACK_B R0, R0 ;  /* 0x00000000ff00723e */ /* 0x000fca00020004ff */
[----:B------:R-:W-:-:S05]  /*b130*/  HADD2.F32 R0, -RZ, R0.H0_H0 ;  /* 0x20000000ff007230 */ /* 0x000fca0000004100 */
[----:B------:R-:W-:-:S04]  /*b140*/  FMUL R0, R0, UR31 ;  /* 0x0000001f00007c20 */ /* 0x000fc80008400000 */
[----:B--2---:R-:W-:-:S05]  /*b150*/  FFMA R0, R2, UR32, R0 ;  /* 0x0000002002007c23 */ /* 0x004fca0008000000 */
[----:B0-----:R-:W-:Y:S02]  /*b160*/  F2FP.SATFINITE.E5M2.F32.PACK_AB_MERGE_C R3, RZ, R0, RZ ;  /* 0x00000000ff03723e */ /* 0x001fe400048060ff */
[----:B------:R-:W-:-:S03]  /*b170*/  PRMT R0, RZ, 0x7610, R0 ;  /* 0x00007610ff007816 */ /* 0x000fc60000000000 */
[----:B------:R0:W-:Y:S01]  /*b180*/  @!P4 STG.E.U8 desc[UR20][R24.64+0xc8], R3 ;  /* 0x0000c8031800c986 */ /* 0x0001e2000c101114 */
[----:B------:R-:W-:Y:S05]  /*b190*/  @P3 BRA `(.L_x_244) ;  /* 0x0000000000043947 */ /* 0x000fea0003800000 */
[----:B------:R2:W5:Y:S02]  /*b1a0*/  LDG.E.U8 R0, desc[UR20][R28.64+0xc9] ;  /* 0x0000c9141c007981 */ /* 0x000564000c1e1100 */
.L_x_244:
[----:B------:R-:W-:Y:S05]  /*b1b0*/  BSYNC B1 ;  /* 0x0000000000017941 */ /* 0x000fea0003800000 */
.L_x_243:
[----:B------:R-:W3:Y:S01]  /*b1c0*/  LDL.LU R2, [R1+0x4] ;  /* 0x0000040001027983 */ /* 0x000ee20000300800 */
[----:B-----5:R-:W-:Y:S01]  /*b1d0*/  LOP3.LUT R0, R0, 0xff, RZ, 0xc0, !PT ;  /* 0x000000ff00007812 */ /* 0x020fe200078ec0ff */
[----:B------:R-:W-:Y:S01]  /*b1e0*/  BSSY B1, `(.L_x_245) ;  /* 0x000000b000017945 */ /* 0x000fe20003800000 */
[----:B------:R-:W-:Y:S02]  /*b1f0*/  ISETP.LT.OR P4, PT, R34, 0xc9, !P1 ;  /* 0x000000c92200780c */ /* 0x000fe40004f81670 */
[----:B------:R-:W-:-:S05]  /*b200*/  F2FP.F16.E5M2.UNPACK_B R0, R0 ;  /* 0x00000000ff00723e */ /* 0x000fca00020004ff */
[----:B------:R-:W-:-:S05]  /*b210*/  HADD2.F32 R0, -RZ, R0.H0_H0 ;  /* 0x20000000ff007230 */ /* 0x000fca0000004100 */
[----:B------:R-:W-:-:S04]  /*b220*/  FMUL R0, R0, UR31 ;  /* 0x0000001f00007c20 */ /* 0x000fc80008400000 */
[----:B---3--:R-:W-:-:S05]  /*b230*/  FFMA R0, R2, UR32, R0 ;  /* 0x0000002002007c23 */ /* 0x008fca0008000000 */
[----:B0-----:R-:W-:Y:S02]  /*b240*/  F2FP.SATFINITE.E5M2.F32.PACK_AB_MERGE_C R3, RZ, R0, RZ ;  /* 0x00000000ff03723e */ /* 0x001fe400048060ff */
[----:B------:R-:W-:-:S03]  /*b250*/  PRMT R0, RZ, 0x7610, R0 ;  /* 0x00007610ff007816 */ /* 0x000fc60000000000 */
[----:B------:R0:W-:Y:S01]  /*b260*/  @!P3 STG.E.U8 desc[UR20][R24.64+0xc9], R3 ;  /* 0x0000c9031800b986 */ /* 0x0001e2000c101114 */
[----:B------:R-:W-:Y:S05]  /*b270*/  @P4 BRA `(.L_x_246) ;  /* 0x0000000000044947 */ /* 0x000fea0003800000 */
[----:B------:R3:W5:Y:S02]  /*b280*/  LDG.E.U8 R0, desc[UR20][R30.64+0xc8] ;  /* 0x0000c8141e007981 */ /* 0x000764000c1e1100 */
.L_x_246:
[----:B------:R-:W-:Y:S05]  /*b290*/  BSYNC B1 ;  /* 0x0000000000017941 */ /* 0x000fea0003800000 */
.L_x_245:
[----:B------:R-:W2:Y:S01]  /*b2a0*/  LDL.LU R2, [R1+0x8] ;  /* 0x0000080001027983 */ /* 0x000ea20000300800 */
        /* <DEDUP_REMOVED lines=12> */
.L_x_248:
[----:B------:R-:W-:Y:S05]  /*b370*/  BSYNC B1 ;  /* 0x0000000000017941 */ /* 0x000fea0003800000 */
.L_x_247:
        /* <DEDUP_REMOVED lines=13> */
.L_x_250:
[----:B------:R-:W-:Y:S05]  /*b450*/  BSYNC B1 ;  /* 0x0000000000017941 */ /* 0x000fea0003800000 */
.L_x_249:
        /* <DEDUP_REMOVED lines=13> */
.L_x_252:
[----:B------:R-:W-:Y:S05]  /*b530*/  BSYNC B1 ;  /* 0x0000000000017941 */ /* 0x000fea0003800000 */
.L_x_251:
        /* <DEDUP_REMOVED lines=13> */
.L_x_254:
[----:B------:R-:W-:Y:S05]  /*b610*/  BSYNC B1 ;  /* 0x0000000000017941 */ /* 0x000fea0003800000 */
.L_x_253:
        /* <DEDUP_REMOVED lines=13> */
.L_x_256:
[----:B------:R-:W-:Y:S05]  /*b6f0*/  BSYNC B1 ;  /* 0x0000000000017941 */ /* 0x000fea0003800000 */
.L_x_255:
        /* <DEDUP_REMOVED lines=13> */
.L_x_258:
[----:B------:R-:W-:Y:S05]  /*b7d0*/  BSYNC B1 ;  /* 0x0000000000017941 */ /* 0x000fea0003800000 */
.L_x_257:
        /* <DEDUP_REMOVED lines=13> */
.L_x_260:
[----:B------:R-:W-:Y:S05]  /*b8b0*/  BSYNC B1 ;  /* 0x0000000000017941 */ /* 0x000fea0003800000 */
.L_x_259:
        /* <DEDUP_REMOVED lines=13> */
.L_x_262:
[----:B------:R-:W-:Y:S05]  /*b990*/  BSYNC B1 ;  /* 0x0000000000017941 */ /* 0x000fea0003800000 */
.L_x_261:
        /* <DEDUP_REMOVED lines=13> */
.L_x_264:
[----:B------:R-:W-:Y:S05]  /*ba70*/  BSYNC B1 ;  /* 0x0000000000017941 */ /* 0x000fea0003800000 */
.L_x_263:
        /* <DEDUP_REMOVED lines=13> */
.L_x_266:
[----:B------:R-:W-:Y:S05]  /*bb50*/  BSYNC B1 ;  /* 0x0000000000017941 */ /* 0x000fea0003800000 */
.L_x_265:
        /* <DEDUP_REMOVED lines=13> */
.L_x_268:
[----:B------:R-:W-:Y:S05]  /*bc30*/  BSYNC B1 ;  /* 0x0000000000017941 */ /* 0x000fea0003800000 */
.L_x_267:
        /* <DEDUP_REMOVED lines=13> */
.L_x_270:
[----:B------:R-:W-:Y:S05]  /*bd10*/  BSYNC B1 ;  /* 0x0000000000017941 */ /* 0x000fea0003800000 */
.L_x_269:
        /* <DEDUP_REMOVED lines=13> */
.L_x_272:
[----:B------:R-:W-:Y:S05]  /*bdf0*/  BSYNC B1 ;  /* 0x0000000000017941 */ /* 0x000fea0003800000 */
.L_x_271:
        /* <DEDUP_REMOVED lines=13> */
.L_x_274:
[----:B------:R-:W-:Y:S05]  /*bed0*/  BSYNC B1 ;  /* 0x0000000000017941 */ /* 0x000fea0003800000 */
.L_x_273:
        /* <DEDUP_REMOVED lines=13> */
.L_x_276:
[----:B------:R-:W-:Y:S05]  /*bfb0*/  BSYNC B1 ;  /* 0x0000000000017941 */ /* 0x000fea0003800000 */
.L_x_275:
        /* <DEDUP_REMOVED lines=13> */
.L_x_278:
[----:B------:R-:W-:Y:S05]  /*c090*/  BSYNC B1 ;  /* 0x0000000000017941 */ /* 0x000fea0003800000 */
.L_x_277:
        /* <DEDUP_REMOVED lines=13> */
.L_x_280:
[----:B------:R-:W-:Y:S05]  /*c170*/  BSYNC B1 ;  /* 0x0000000000017941 */ /* 0x000fea0003800000 */
.L_x_279:
        /* <DEDUP_REMOVED lines=13> */
.L_x_282:
[----:B------:R-:W-:Y:S05]  /*c250*/  BSYNC B1 ;  /* 0x0000000000017941 */ /* 0x000fea0003800000 */
.L_x_281:
        /* <DEDUP_REMOVED lines=13> */
.L_x_284:
[----:B------:R-:W-:Y:S05]  /*c330*/  BSYNC B1 ;  /* 0x0000000000017941 */ /* 0x000fea0003800000 */
.L_x_283:
        /* <DEDUP_REMOVED lines=13> */
.L_x_286:
[----:B------:R-:W-:Y:S05]  /*c410*/  BSYNC B1 ;  /* 0x0000000000017941 */ /* 0x000fea0003800000 */
.L_x_285:
        /* <DEDUP_REMOVED lines=13> */
.L_x_288:
[----:B------:R-:W-:Y:S05]  /*c4f0*/  BSYNC B1 ;  /* 0x0000000000017941 */ /* 0x000fea0003800000 */
.L_x_287:
        /* <DEDUP_REMOVED lines=13> */
.L_x_290:
[----:B------:R-:W-:Y:S05]  /*c5d0*/  BSYNC B1 ;  /* 0x0000000000017941 */ /* 0x000fea0003800000 */
.L_x_289:
        /* <DEDUP_REMOVED lines=13> */
.L_x_292:
[----:B------:R-:W-:Y:S05]  /*c6b0*/  BSYNC B1 ;  /* 0x0000000000017941 */ /* 0x000fea0003800000 */
.L_x_291:
        /* <DEDUP_REMOVED lines=13> */
.L_x_294:
[----:B------:R-:W-:Y:S05]  /*c790*/  BSYNC B1 ;  /* 0x0000000000017941 */ /* 0x000fea0003800000 */
.L_x_293:
        /* <DEDUP_REMOVED lines=13> */
.L_x_296:
[----:B------:R-:W-:Y:S05]  /*c870*/  BSYNC B1 ;  /* 0x0000000000017941 */ /* 0x000fea0003800000 */
.L_x_295:
[----:B------:R-:W-:Y:S05]  /*c880*/  @P1 BRA `(.L_x_297) ;  /* 0x00000020009c1947 */ /* 0x000fea0003800000 */
[----:B------:R-:W2:Y:S01]  /*c890*/  LDL.LU R2, [R1+0x6c] ;  /* 0x00006c0001027983 */ /* 0x000ea20000300800 */
[----:B-----5:R-:W-:-:S04]  /*c8a0*/  LOP3.LUT R0, R0, 0xff, RZ, 0xc0, !PT ;  /* 0x000000ff00007812 */ /* 0x020fc800078ec0ff */
[----:B------:R-:W-:-:S05]  /*c8b0*/  F2FP.F16.E5M2.UNPACK_B R0, R0 ;  /* 0x00000000ff00723e */ /* 0x000fca00020004ff */
[----:B------:R-:W-:-:S05]  /*c8c0*/  HADD2.F32 R0, -RZ, R0.H0_H0 ;  /* 0x20000000ff007230 */ /* 0x000fca0000004100 */
[----:B------:R-:W-:-:S04]  /*c8d0*/  FMUL R0, R0, UR31 ;  /* 0x0000001f00007c20 */ /* 0x000fc80008400000 */
[----:B--2---:R-:W-:-:S05]  /*c8e0*/  FFMA R0, R2, UR32, R0 ;  /* 0x0000002002007c23 */ /* 0x004fca0008000000 */
[----:B0-----:R-:W-:-:S05]  /*c8f0*/  F2FP.SATFINITE.E5M2.F32.PACK_AB_MERGE_C R3, RZ, R0, RZ ;  /* 0x00000000ff03723e */ /* 0x001fca00048060ff */
[----:B------:R0:W-:Y:S01]  /*c900*/  STG.E.U8 desc[UR20][R26.64+0xf9], R3 ;  /* 0x0000f9031a007986 */ /* 0x0001e2000c101114 */
[----:B------:R-:W-:Y:S05]  /*c910*/  BRA `(.L_x_297) ;  /* 0x0000002000787947 */ /* 0x000fea0003800000 */
.L_x_40:
[----:B------:R-:W-:Y:S01]  /*c920*/  ISETP.GE.AND P1, PT, R39, 0x1, PT ;  /* 0x000000012700780c */ /* 0x000fe20003f26270 */
[----:B------:R-:W-:Y:S01]  /*c930*/  FMUL R228, R228, UR32 ;  /* 0x00000020e4e47c20 */ /* 0x000fe20008400000 */
[----:B------:R-:W-:Y:S01]  /*c940*/  FMUL R227, R227, UR32 ;  /* 0x00000020e3e37c20 */ /* 0x000fe20008400000 */
[----:B------:R-:W-:Y:S01]  /*c950*/  ISETP.GE.AND P0, PT, R39, 0x9, PT ;  /* 0x000000092700780c */ /* 0x000fe20003f06270 */
[----:B------:R-:W-:Y:S01]  /*c960*/  FMUL R226, R226, UR32 ;  /* 0x00000020e2e27c20 */ /* 0x000fe20008400000 */
[C---:B------:R-:W-:Y:S02]  /*c970*/  ISETP.LT.OR P4, PT, R34.reuse, 0x1, !P1 ;  /* 0x000000012200780c */ /* 0x040fe40004f81670 */
[----:B------:R-:W-:Y:S02]  /*c980*/  ISETP.LT.OR P5, PT, R34, 0x2, !P1 ;  /* 0x000000022200780c */ /* 0x000fe40004fa1670 */
[----:B------:R-:W-:Y:S02]  /*c990*/  F2FP.SATFINITE.E5M2.F32.PACK_AB_MERGE_C R29, RZ, R228, RZ ;  /* 0x000000e4ff1d723e */ /* 0x000fe400048060ff */
[----:B------:R-:W-:-:S02]  /*c9a0*/  F2FP.SATFINITE.E5M2.F32.PACK_AB_MERGE_C R227, RZ, R227, RZ ;  /* 0x000000e3ffe3723e */ /* 0x000fc400048060ff */
[----:B------:R-:W-:Y:S01]  /*c9b0*/  ISETP.LT.OR P3, PT, R34, 0x1, !P0 ;  /* 0x000000012200780c */ /* 0x000fe20004761670 */
[----:B------:R-:W-:-:S04]  /*c9c0*/  FMUL R225, R225, UR32 ;  /* 0x00000020e1e17c20 */ /* 0x000fc80008400000 */
[----:B------:R2:W-:Y:S01]  /*c9d0*/  @!P4 STG.E.U8 desc[UR20][R24.64], R29 ;  /* 0x0000001d1800c986 */ /* 0x0005e2000c101114 */
[----:B------:R-:W-:-:S03]  /*c9e0*/  ISETP.LT.OR P4, PT, R34, 0x2, !P0 ;  /* 0x000000022200780c */ /* 0x000fc60004781670 */
[----:B------:R3:W-:Y:S01]  /*c9f0*/  @!P5 STG.E.U8 desc[UR20][R24.64+0x1], R227 ;  /* 0x000001e31800d986 */ /* 0x0007e2000c101114 */
[----:B------:R-:W-:Y:S01]  /*ca00*/  ISETP.LT.OR P5, PT, R34, 0x9, !P1 ;  /* 0x000000092200780c */ /* 0x000fe20004fa1670 */
[----:B------:R-:W-:Y:S01]  /*ca10*/  FMUL R224, R224, UR32 ;  /* 0x00000020e0e07c20 */ /* 0x000fe20008400000 */
[----:B------:R-:W-:Y:S01]  /*ca20*/  ISETP.LT.OR P6, PT, R34, 0xa, !P1 ;  /* 0x0000000a2200780c */ /* 0x000fe20004fc1670 */
[----:B------:R-:W-:Y:S01]  /*ca30*/  FMUL R223, R223, UR32 ;  /* 0x00000020dfdf7c20 */ /* 0x000fe20008400000 */
[----:B------:R-:W-:Y:S02]  /*ca40*/  F2FP.SATFINITE.E5M2.F32.PACK_AB_MERGE_C R31, RZ, R226, RZ ;  /* 0x000000e2ff1f723e */ /* 0x000fe400048060ff */
[----:B------:R-:W-:Y:S02]  /*ca50*/  F2FP.SATFINITE.E5M2.F32.PACK_AB_MERGE_C R225, RZ, R225, RZ ;  /* 0x000000e1ffe1723e */ /* 0x000fe400048060ff */
[----:B--2---:R-:W-:Y:S01]  /*ca60*/  F2FP.SATFINITE.E5M2.F32.PACK_AB_MERGE_C R29, RZ, R224, RZ ;  /* 0x000000e0ff1d723e */ /* 0x004fe200048060ff */
[----:B------:R-:W-:Y:S01]  /*ca70*/  @!P3 STG.E.U8 desc[UR20][R26.64], R31 ;  /* 0x0000001f1a00b986 */ /* 0x000fe2000c101114 */
[----:B------:R-:W-:-:S02]  /*ca80*/  F2FP.SATFINITE.E5M2.F32.PACK_AB_MERGE_C R223, RZ, R223, RZ ;  /* 0x000000dfffdf723e */ /* 0x000fc400048060ff */
[C---:B------:R-:W-:Y:S01]  /*ca90*/  ISETP.LT.OR P3, PT, R34.reuse, 0x9, !P0 ;  /* 0x000000092200780c */ /* 0x040fe20004761670 */
[----:B------:R-:W-:Y:S01]  /*caa0*/  @!P4 STG.E.U8 desc[UR20][R26.64+0x1], R225 ;  /* 0x000001e11a00c986 */ /* 0x000fe2000c101114 */
[----:B------:R-:W-:-:S03]  /*cab0*/  ISETP.LT.OR P4, PT, R34, 0xa, !P0 ;  /* 0x0000000a2200780c */ /* 0x000fc60004781670 */
[----:B------:R2:W-:Y:S01]  /*cac0*/  @!P5 STG.E.U8 desc[UR20][R24.64+0x8], R29 ;  /* 0x0000081d1800d986 */ /* 0x0005e2000c101114 */
[----:B------:R-:W-:Y:S01]  /*cad0*/  ISETP.LT.OR P5, PT, R34, 0x11, !P1 ;  /* 0x000000112200780c */ /* 0x000fe20004fa1670 */
[----:B------:R-:W-:Y:S01]  /*cae0*/  FMUL R222, R222, UR32 ;  /* 0x00000020dede7c20 */ /* 0x000fe20008400000 */
[----:B------:R-:W-:Y:S01]  /*caf0*/  FMUL R221, R221, UR32 ;  /* 0x00000020dddd7c20 */ /* 0x000fe20008400000 */
[----:B------:R-:W-:Y:S01]  /*cb00*/  FMUL R220, R220, UR32 ;  /* 0x00000020dcdc7c20 */ /* 0x000fe20008400000 */
[----:B------:R-:W-:Y:S01]  /*cb10*/  @!P6 STG.E.U8 desc[UR20][R24.64+0x9], R223 ;  /* 0x000009df1800e986 */ /* 0x000fe2000c101114 */
[----:B------:R-:W-:Y:S01]  /*cb20*/  ISETP.LT.OR P6, PT, R34, 0x12, !P1 ;  /* 0x000000122200780c */ /* 0x000fe20004fc1670 */
[----:B------:R-:W-:Y:S01]  /*cb30*/  FMUL R219, R219, UR32 ;  /* 0x00000020dbdb7c20 */ /* 0x000fe20008400000 */
[----:B------:R-:W-:Y:S01]  /*cb40*/  F2FP.SATFINITE.E5M2.F32.PACK_AB_MERGE_C R33, RZ, R222, RZ ;  /* 0x000000deff21723e */ /* 0x000fe200048060ff */
[----:B---3--:R-:W3:Y:S01]  /*cb50*/  LDL.LU R227, [R1+0x8] ;  /* 0x0000080001e37983 */ /* 0x008ee20000300800 */
[----:B------:R-:W-:-:S02]  /*cb60*/  F2FP.SATFINITE.E5M2.F32.PACK_AB_MERGE_C R221, RZ, R221, RZ ;  /* 0x000000ddffdd723e */ /* 0x000fc400048060ff */
[----:B--2---:R-:W-:Y:S01]  /*cb70*/  F2FP.SATFINITE.E5M2.F32.PACK_AB_MERGE_C R29, RZ, R220, RZ ;  /* 0x000000dcff1d723e */ /* 0x004fe200048060ff */
[----:B------:R-:W2:Y:S04]  /*cb80*/  LDL.LU R226, [R1+0x4] ;  /* 0x0000040001e27983 */ /* 0x000ea80000300800 */
[----:B------:R-:W4:Y:S01]  /*cb90*/  LDL.LU R224, [R1] ;  /* 0x0000000001e07983 */ /* 0x000f220000300800 */
[----:B------:R-:W-:-:S03]  /*cba0*/  F2FP.SATFINITE.E5M2.F32.PACK_AB_MERGE_C R219, RZ, R219, RZ ;  /* 0x000000dbffdb723e */ /* 0x000fc600048060ff */
[----:B------:R-:W-:Y:S01]  /*cbb0*/  @!P3 STG.E.U8 desc[UR20][R26.64+0x8], R33 ;  /* 0x000008211a00b986 */ /* 0x000fe2000c101114 */
[----:B------:R-:W-:-:S03]  /*cbc0*/  ISETP.LT.OR P3, PT, R34, 0x11, !P0 ;  /* 0x000000112200780c */ /* 0x000fc60004761670 */
        /* <DEDUP_REMOVED lines=11> */
[----:B------:R-:W-:Y:S01]  /*cc80*/  FMUL R214, R214, UR32 ;  /* 0x00000020d6d67c20 */ /* 0x000fe20008400000 */
[----:B------:R-:W-:Y:S01]  /*cc90*/  F2FP.SATFINITE.E5M2.F32.PACK_AB_MERGE_C R217, RZ, R217, RZ ;  /* 0x000000d9ffd9723e */ /* 0x000fe200048060ff */
[----:B------:R-:W-:Y:S01]  /*cca0*/  FMUL R213, R213, UR32 ;  /* 0x00000020d5d57c20 */ /* 0x000fe20008400000 */
[----:B0-----:R-:W-:Y:S01]  /*ccb0*/  F2FP.SATFINITE.E5M2.F32.PACK_AB_MERGE_C R29, RZ, R216, RZ ;  /* 0x000000d8ff1d723e */ /* 0x001fe200048060ff */
[----:B------:R-:W-:Y:S01]  /*ccc0*/  @!P3 STG.E.U8 desc[UR20][R26.64+0x10], R31 ;  /* 0x0000101f1a00b986 */ /* 0x000fe2000c101114 */
[----:B------:R-:W-:-:S02]  /*ccd0*/  F2FP.SATFINITE.E5M2.F32.PACK_AB_MERGE_C R215, RZ, R215, RZ ;  /* 0x000000d7ffd7723e */ /* 0x000fc400048060ff */
[C---:B------:R-:W-:Y:S01]  /*cce0*/  ISETP.LT.OR P3, PT, R34.reuse, 0x19, !P0 ;  /* 0x000000192200780c */ /* 0x040fe20004761670 */
[----:B------:R-:W-:Y:S01]  /*ccf0*/  @!P4 STG.E.U8 desc[UR20][R26.64+0x11], R217 ;  /* 0x000011d91a00c986 */ /* 0x000fe2000c101114 */
[----:B------:R-:W-:-:S03]  /*cd00*/  ISETP.LT.OR P4, PT, R34, 0x1a, !P0 ;  /* 0x0000001a2200780c */ /* 0x000fc60004781670 */
[----:B------:R0:W-:Y:S01]  /*cd10*/  @!P5 STG.E.U8 desc[UR20][R24.64+0x18], R29 ;  /* 0x0000181d1800d986 */ /* 0x0001e2000c101114 */
[----:B------:R-:W-:Y:S01]  /*cd20*/  ISETP.LT.OR P5, PT, R34, 0x21, !P1 ;  /* 0x000000212200780c */ /* 0x000fe20004fa1670 */
[----:B------:R-:W-:Y:S02]  /*cd30*/  FMUL R212, R212, UR32 ;  /* 0x00000020d4d47c20 */ /* 0x000fe40008400000 */
[----:B------:R-:W-:Y:S01]  /*cd40*/  @!P6 STG.E.U8 desc[UR20][R24.64+0x19], R215 ;  /* 0x000019d71800e986 */ /* 0x000fe2000c101114 */
[----:B------:R-:W-:Y:S01]  /*cd50*/  ISETP.LT.OR P6, PT, R34, 0x22, !P1 ;  /* 0x000000222200780c */ /* 0x000fe20004fc1670 */
[----:B------:R-:W-:Y:S01]  /*cd60*/  FMUL R211, R211, UR32 ;  /* 0x00000020d3d37c20 */ /* 0x000fe20008400000 */
[----:B------:R-:W-:Y:S01]  /*cd70*/  F2FP.SATFINITE.E5M2.F32.PACK_AB_MERGE_C R33, RZ, R214, RZ ;  /* 0x000000d6ff21723e */ /* 0x000fe200048060ff */
[----:B------:R-:W-:Y:S01]  /*cd80*/  FMUL R210, R210, UR32 ;  /* 0x00000020d2d27c20 */ /* 0x000fe20008400000 */
[----:B------:R-:W-:Y:S01]  /*cd90*/  F2FP.SATFINITE.E5M2.F32.PACK_AB_MERGE_C R213, RZ, R213, RZ ;  /* 0x000000d5ffd5723e */ /* 0x000fe200048060ff */
[----:B------:R-:W-:Y:S01]  /*cda0*/  FMUL R209, R209, UR32 ;  /* 0x00000020d1d17c20 */ /* 0x000fe20008400000 */
        /* <DEDUP_REMOVED lines=8> */
[----:B------:R-:W-:-:S03]  /*ce30*/  ISETP.LT.OR P5, PT, R34, 0x29, !P1 ;  /* 0x000000292200780c */ /* 0x000fc60004fa1670 */
        /* <DEDUP_REMOVED lines=240> */
[----:B------:R1:W-:Y:S01]  /*dd40*/  @!P6 STG.E.U8 desc[UR20][R24.64+0x99], R23 ;  /* 0x000099171800e986 */ /* 0x0003e2000c101114 */
        /* <DEDUP_REMOVED lines=11> */
[----:B------:R0:W-:Y:S01]  /*de00*/  @!P4 STG.E.U8 desc[UR20][R26.64+0x99], R21 ;  /* 0x000099151a00c986 */ /* 0x0001e2000c101114 */
[----:B------:R-:W-:-:S03]  /*de10*/  ISETP.LT.OR P4, PT, R34, 0xa2, !P0 ;  /* 0x000000a22200780c */ /* 0x000fc60004781670 */
[----:B------:R-:W-:Y:S01]  /*de20*/  @!P5 STG.E.U8 desc[UR20][R24.64+0xa0], R29 ;  /* 0x0000a01d1800d986 */ /* 0x000fe2000c101114 */
[----:B------:R-:W-:-:S03]  /*de30*/  ISETP.LT.OR P5, PT, R34, 0xa9, !P1 ;  /* 0x000000a92200780c */ /* 0x000fc60004fa1670 */
[----:B------:R3:W-:Y:S01]  /*de40*/  @!P6 STG.E.U8 desc[UR20][R24.64+0xa1], R19 ;  /* 0x0000a1131800e986 */ /* 0x0007e2000c101114 */
[----:B------:R-:W-:Y:S01]  /*de50*/  ISETP.LT.OR P6, PT, R34, 0xaa, !P1 ;  /* 0x000000aa2200780c */ /* 0x000fe20004fc1670 */
[----:B------:R-:W-:Y:S01]  /*de60*/  FMUL R15, R15, UR32 ;  /* 0x000000200f0f7c20 */ /* 0x000fe20008400000 */
[----:B-1----:R-:W-:Y:S01]  /*de70*/  F2FP.SATFINITE.E5M2.F32.PACK_AB_MERGE_C R23, RZ, R18, RZ ;  /* 0x00000012ff17723e */ /* 0x002fe200048060ff */
[----:B------:R-:W-:Y:S01]  /*de80*/  FMUL R14, R14, UR32 ;  /* 0x000000200e0e7c20 */ /* 0x000fe20008400000 */
[----:B------:R-:W-:Y:S01]  /*de90*/  F2FP.SATFINITE.E5M2.F32.PACK_AB_MERGE_C R17, RZ, R17, RZ ;  /* 0x00000011ff11723e */ /* 0x000fe200048060ff */
[----:B------:R-:W-:Y:S01]  /*dea0*/  FMUL R13, R13, UR32 ;  /* 0x000000200d0d7c20 */ /* 0x000fe20008400000 */
[----:B0-----:R-:W-:Y:S01]  /*deb0*/  F2FP.SATFINITE.E5M2.F32.PACK_AB_MERGE_C R21, RZ, R16, RZ ;  /* 0x00000010ff15723e */ /* 0x001fe200048060ff */
[----:B------:R-:W-:Y:S01]  /*dec0*/  @!P3 STG.E.U8 desc[UR20][R26.64+0xa0], R23 ;  /* 0x0000a0171a00b986 */ /* 0x000fe2000c101114 */
[----:B------:R-:W-:Y:S02]  /*ded0*/  F2FP.SATFINITE.E5M2.F32.PACK_AB_MERGE_C R15, RZ, R15, RZ ;  /* 0x0000000fff0f723e */ /* 0x000fe400048060ff */
[C---:B------:R-:W-:Y:S01]  /*dee0*/  ISETP.LT.OR P3, PT, R34.reuse, 0xa9, !P0 ;  /* 0x000000a92200780c */ /* 0x040fe20004761670 */
[----:B------:R-:W-:Y:S01]  /*def0*/  @!P4 STG.E.U8 desc[UR20][R26.64+0xa1], R17 ;  /* 0x0000a1111a00c986 */ /* 0x000fe2000c101114 */
[----:B------:R-:W-:-:S03]  /*df00*/  ISETP.LT.OR P4, PT, R34, 0xaa, !P0 ;  /* 0x000000aa2200780c */ /* 0x000fc60004781670 */
[----:B------:R-:W-:Y:S01]  /*df10*/  @!P5 STG.E.U8 desc[UR20][R24.64+0xa8], R21 ;  /* 0x0000a8151800d986 */ /* 0x000fe2000c101114 */
[----:B------:R-:W-:Y:S01]  /*df20*/  ISETP.LT.OR P5, PT, R34, 0xb1, !P1 ;  /* 0x000000b12200780c */ /* 0x000fe20004fa1670 */
[----:B------:R-:W-:Y:S02]  /*df30*/  FMUL R12, R12, UR32 ;  /* 0x000000200c0c7c20 */ /* 0x000fe40008400000 */
[----:B------:R0:W-:Y:S01]  /*df40*/  @!P6 STG.E.U8 desc[UR20][R24.64+0xa9], R15 ;  /* 0x0000a90f1800e986 */ /* 0x0001e2000c101114 */
[----:B------:R-:W-:Y:S01]  /*df50*/  ISETP.LT.OR P6, PT, R34, 0xb2, !P1 ;  /* 0x000000b22200780c */ /* 0x000fe20004fc1670 */
[----:B------:R-:W-:Y:S01]  /*df60*/  FMUL R11, R11, UR32 ;  /* 0x000000200b0b7c20 */ /* 0x000fe20008400000 */
[----:B---3--:R-:W-:Y:S01]  /*df70*/  F2FP.SATFINITE.E5M2.F32.PACK_AB_MERGE_C R19, RZ, R14, RZ ;  /* 0x0000000eff13723e */ /* 0x008fe200048060ff */
[----:B------:R-:W3:Y:S01]  /*df80*/  LDL.LU R223, [R1+0x18] ;  /* 0x0000180001df7983 */ /* 0x000ee20000300800 */
[----:B------:R-:W-:Y:S02]  /*df90*/  F2FP.SATFINITE.E5M2.F32.PACK_AB_MERGE_C R13, RZ, R13, RZ ;  /* 0x0000000dff0d723e */ /* 0x000fe400048060ff */
[----:B------:R-:W-:Y:S01]  /*dfa0*/  F2FP.SATFINITE.E5M2.F32.PACK_AB_MERGE_C R11, RZ, R11, RZ ;  /* 0x0000000bff0b723e */ /* 0x000fe200048060ff */
[----:B------:R-:W-:Y:S01]  /*dfb0*/  @!P3 STG.E.U8 desc[UR20][R26.64+0xa8], R19 ;  /* 0x0000a8131a00b986 */ /* 0x000fe2000c101114 */
[----:B0-----:R-:W-:-:S03]  /*dfc0*/  F2FP.SATFINITE.E5M2.F32.PACK_AB_MERGE_C R15, RZ, R12, RZ ;  /* 0x0000000cff0f723e */ /* 0x001fc600048060ff */
[----:B------:R0:W-:Y:S01]  /*dfd0*/  @!P4 STG.E.U8 desc[UR20][R26.64+0xa9], R13 ;  /* 0x0000a90d1a00c986 */ /* 0x0001e2000c101114 */
[C---:B------:R-:W-:Y:S02]  /*dfe0*/  ISETP.LT.OR P3, PT, R34.reuse, 0xb1, !P0 ;  /* 0x000000b12200780c */ /* 0x040fe40004761670 */
[C---:B------:R-:W-:Y:S01]  /*dff0*/  ISETP.LT.OR P4, PT, R34.reuse, 0xb2, !P0 ;  /* 0x000000b22200780c */ /* 0x040fe20004781670 */
[----:B------:R-:W-:Y:S01]  /*e000*/  @!P5 STG.E.U8 desc[UR20][R24.64+0xb0], R15 ;  /* 0x0000b00f1800d986 */ /* 0x000fe2000c101114 */
[----:B------:R-:W-:Y:S01]  /*e010*/  ISETP.LT.OR P5, PT, R34, 0xb9, !P1 ;  /* 0x000000b92200780c */ /* 0x000fe20004fa1670 */
[----:B------:R-:W-:Y:S01]  /*e020*/  FMUL R10, R10, UR32 ;  /* 0x000000200a0a7c20 */ /* 0x000fe20008400000 */
[----:B------:R-:W-:Y:S01]  /*e030*/  FMUL R9, R9, UR32 ;  /* 0x0000002009097c20 */ /* 0x000fe20008400000 */
[----:B------:R-:W3:Y:S01]  /*e040*/  LDL.LU R222, [R1+0x14] ;  /* 0x0000140001de7983 */ /* 0x000ee20000300800 */
[----:B------:R-:W-:-:S03]  /*e050*/  FMUL R8, R8, UR32 ;  /* 0x0000002008087c20 */ /* 0x000fc60008400000 */
[----:B------:R-:W3:Y:S01]  /*e060*/  LDL.LU R220, [R1+0x10] ;  /* 0x0000100001dc7983 */ /* 0x000ee20000300800 */
[----:B------:R-:W-:-:S03]  /*e070*/  F2FP.SATFINITE.E5M2.F32.PACK_AB_MERGE_C R17, RZ, R10, RZ ;  /* 0x0000000aff11723e */ /* 0x000fc600048060ff */
[----:B------:R-:W3:Y:S01]  /*e080*/  LDL.LU R221, [R1+0xc] ;  /* 0x00000c0001dd7983 */ /* 0x000ee20000300800 */
[----:B------:R-:W-:Y:S01]  /*e090*/  F2FP.SATFINITE.E5M2.F32.PACK_AB_MERGE_C R9, RZ, R9, RZ ;  /* 0x00000009ff09723e */ /* 0x000fe200048060ff */
[----:B------:R-:W-:Y:S01]  /*e0a0*/  FMUL R7, R7, UR32 ;  /* 0x0000002007077c20 */ /* 0x000fe20008400000 */
[----:B0-----:R-:W-:Y:S01]  /*e0b0*/  F2FP.SATFINITE.E5M2.F32.PACK_AB_MERGE_C R13, RZ, R8, RZ ;  /* 0x00000008ff0d723e */ /* 0x001fe200048060ff */
[----:B------:R0:W-:Y:S01]  /*e0c0*/  @!P6 STG.E.U8 desc[UR20][R24.64+0xb1], R11 ;  /* 0x0000b10b1800e986 */ /* 0x0001e2000c101114 */
[----:B------:R-:W-:Y:S01]  /*e0d0*/  ISETP.LT.OR P6, PT, R34, 0xba, !P1 ;  /* 0x000000ba2200780c */ /* 0x000fe20004fc1670 */
[----:B-----5:R-:W-:Y:S01]  /*e0e0*/  FMUL R2, R2, UR32 ;  /* 0x0000002002027c20 */ /* 0x020fe20008400000 */
[----:B------:R-:W-:Y:S01]  /*e0f0*/  F2FP.SATFINITE.E5M2.F32.PACK_AB_MERGE_C R7, RZ, R7, RZ ;  /* 0x00000007ff07723e */ /* 0x000fe200048060ff */
[----:B------:R-:W-:Y:S01]  /*e100*/  @!P3 STG.E.U8 desc[UR20][R26.64+0xb0], R17 ;  /* 0x0000b0111a00b986 */ /* 0x000fe2000c101114 */
[----:B------:R-:W-:Y:S01]  /*e110*/  FMUL R3, R3, UR32 ;  /* 0x0000002003037c20 */ /* 0x000fe20008400000 */
[----:B------:R-:W-:Y:S01]  /*e120*/  FMUL R4, R4, UR32 ;  /* 0x0000002004047c20 */ /* 0x000fe20008400000 */
[C---:B------:R-:W-:Y:S01]  /*e130*/  ISETP.LT.OR P3, PT, R34.reuse, 0xb9, !P0 ;  /* 0x000000b92200780c */ /* 0x040fe20004761670 */
[----:B------:R1:W-:Y:S01]  /*e140*/  @!P4 STG.E.U8 desc[UR20][R26.64+0xb1], R9 ;  /* 0x0000b1091a00c986 */ /* 0x0003e2000c101114 */
[----:B------:R-:W-:Y:S01]  /*e150*/  ISETP.LT.OR P4, PT, R34, 0xba, !P0 ;  /* 0x000000ba2200780c */ /* 0x000fe20004781670 */
[----:B------:R-:W-:Y:S01]  /*e160*/  FMUL R6, R6, UR32 ;  /* 0x0000002006067c20 */ /* 0x000fe20008400000 */
[----:B------:R-:W-:Y:S01]  /*e170*/  FMUL R5, R5, UR32 ;  /* 0x0000002005057c20 */ /* 0x000fe20008400000 */
[----:B------:R2:W-:Y:S01]  /*e180*/  @!P5 STG.E.U8 desc[UR20][R24.64+0xb8], R13 ;  /* 0x0000b80d1800d986 */ /* 0x0005e2000c101114 */
[----:B------:R-:W-:Y:S01]  /*e190*/  ISETP.LT.OR P5, PT, R34, 0xc1, !P1 ;  /* 0x000000c12200780c */ /* 0x000fe20004fa1670 */
[----:B------:R-:W-:Y:S01]  /*e1a0*/  FMUL R0, R0, UR32 ;  /* 0x0000002000007c20 */ /* 0x000fe20008400000 */
[----:B0-----:R-:W-:Y:S01]  /*e1b0*/  F2FP.SATFINITE.E5M2.F32.PACK_AB_MERGE_C R11, RZ, R6, RZ ;  /* 0x00000006ff0b723e */ /* 0x001fe200048060ff */
[----:B------:R-:W3:Y:S01]  /*e1c0*/  LDL.LU R225, [R1+0x1c] ;  /* 0x00001c0001e17983 */ /* 0x000ee20000300800 */
[----:B------:R-:W-:-:S03]  /*e1d0*/  F2FP.SATFINITE.E5M2.F32.PACK_AB_MERGE_C R5, RZ, R5, RZ ;  /* 0x00000005ff05723e */ /* 0x000fc600048060ff */
[----:B------:R0:W-:Y:S01]  /*e1e0*/  @!P6 STG.E.U8 desc[UR20][R24.64+0xb9], R7 ;  /* 0x0000b9071800e986 */ /* 0x0001e2000c101114 */
[----:B-1----:R-:W-:Y:S01]  /*e1f0*/  F2FP.SATFINITE.E5M2.F32.PACK_AB_MERGE_C R9, RZ, R4, RZ ;  /* 0x00000004ff09723e */ /* 0x002fe200048060ff */
[----:B------:R-:W-:Y:S01]  /*e200*/  FMUL R4, R227, UR32 ;  /* 0x00000020e3047c20 */ /* 0x000fe20008400000 */
[----:B------:R-:W-:Y:S01]  /*e210*/  ISETP.LT.OR P6, PT, R34, 0xc2, !P1 ;  /* 0x000000c22200780c */ /* 0x000fe20004fc1670 */
[----:B------:R-:W-:Y:S01]  /*e220*/  @!P3 STG.E.U8 desc[UR20][R26.64+0xb8], R11 ;  /* 0x0000b80b1a00b986 */ /* 0x000fe2000c101114 */
[----:B--2---:R-:W-:Y:S01]  /*e230*/  F2FP.SATFINITE.E5M2.F32.PACK_AB_MERGE_C R13, RZ, R2, RZ ;  /* 0x00000002ff0d723e */ /* 0x004fe200048060ff */
[----:B----4-:R-:W-:Y:S01]  /*e240*/  FMUL R2, R224, UR32 ;  /* 0x00000020e0027c20 */ /* 0x010fe20008400000 */
[----:B------:R-:W-:Y:S01]  /*e250*/  ISETP.LT.OR P3, PT, R34, 0xc1, !P0 ;  /* 0x000000c12200780c */ /* 0x000fe20004761670 */
[----:B------:R-:W2:Y:S01]  /*e260*/  LDL.LU R224, [R1+0x20] ;  /* 0x0000200001e07983 */ /* 0x000ea20000300800 */
[----:B0-----:R-:W-:Y:S01]  /*e270*/  F2FP.SATFINITE.E5M2.F32.PACK_AB_MERGE_C R7, RZ, R3, RZ ;  /* 0x00000003ff07723e */ /* 0x001fe200048060ff */
[----:B------:R-:W-:-:S02]  /*e280*/  FMUL R3, R226, UR32 ;  /* 0x00000020e2037c20 */ /* 0x000fc40008400000 */
[----:B------:R0:W-:Y:S01]  /*e290*/  @!P4 STG.E.U8 desc[UR20][R26.64+0xb9], R5 ;  /* 0x0000b9051a00c986 */ /* 0x0001e2000c101114 */
[----:B------:R-:W-:-:S03]  /*e2a0*/  ISETP.LT.OR P4, PT, R34, 0xc2, !P0 ;  /* 0x000000c22200780c */ /* 0x000fc60004781670 */
[----:B------:R-:W4:Y:S04]  /*e2b0*/  LDL.LU R226, [R1+0x24] ;  /* 0x0000240001e27983 */ /* 0x000f280000300800 */
[----:B------:R-:W4:Y:S04]  /*e2c0*/  LDL.LU R227, [R1+0x28] ;  /* 0x0000280001e37983 */ /* 0x000f280000300800 */
[----:B------:R-:W-:Y:S01]  /*e2d0*/  @!P5 STG.E.U8 desc[UR20][R24.64+0xc0], R9 ;  /* 0x0000c0091800d986 */ /* 0x000fe2000c101114 */
[C---:B------:R-:W-:Y:S02]  /*e2e0*/  ISETP.LT.OR P5, PT, R34.reuse, 0xc9, !P1 ;  /* 0x000000c92200780c */ /* 0x040fe40004fa1670 */
[----:B0-----:R-:W-:Y:S01]  /*e2f0*/  F2FP.SATFINITE.E5M2.F32.PACK_AB_MERGE_C R5, RZ, R0, RZ ;  /* 0x00000000ff05723e */ /* 0x001fe200048060ff */
[----:B------:R0:W-:Y:S01]  /*e300*/  @!P6 STG.E.U8 desc[UR20][R24.64+0xc1], R7 ;  /* 0x0000c1071800e986 */ /* 0x0001e2000c101114 */
[----:B------:R-:W-:-:S03]  /*e310*/  ISETP.LT.OR P6, PT, R34, 0xca, !P1 ;  /* 0x000000ca2200780c */ /* 0x000fc60004fc1670 */
[----:B------:R-:W-:Y:S01]  /*e320*/  @!P3 STG.E.U8 desc[UR20][R26.64+0xc0], R13 ;  /* 0x0000c00d1a00b986 */ /* 0x000fe2000c101114 */
[----:B------:R-:W-:-:S03]  /*e330*/  ISETP.LT.OR P3, PT, R34, 0xc9, !P0 ;  /* 0x000000c92200780c */ /* 0x000fc60004761670 */
[----:B------:R1:W-:Y:S01]  /*e340*/  @!P4 STG.E.U8 desc[UR20][R26.64+0xc1], R5 ;  /* 0x0000c1051a00c986 */ /* 0x0003e2000c101114 */
[----:B0-----:R-:W-:Y:S02]  /*e350*/  F2FP.SATFINITE.E5M2.F32.PACK_AB_MERGE_C R7, RZ, R2, RZ ;  /* 0x00000002ff07723e */ /* 0x001fe400048060ff */
[----:B------:R-:W-:-:S03]  /*e360*/  ISETP.LT.OR P4, PT, R34, 0xca, !P0 ;  /* 0x000000ca2200780c */ /* 0x000fc60004781670 */
[----:B------:R0:W-:Y:S01]  /*e370*/  @!P5 STG.E.U8 desc[UR20][R24.64+0xc8], R7 ;  /* 0x0000c8071800d986 */ /* 0x0001e2000c101114 */
[----:B------:R-:W-:Y:S02]  /*e380*/  ISETP.LT.OR P5, PT, R34, 0xd1, !P1 ;  /* 0x000000d12200780c */ /* 0x000fe40004fa1670 */
[----:B------:R-:W-:Y:S02]  /*e390*/  F2FP.SATFINITE.E5M2.F32.PACK_AB_MERGE_C R9, RZ, R3, RZ ;  /* 0x00000003ff09723e */ /* 0x000fe400048060ff */
[----:B------:R-:W-:-:S03]  /*e3a0*/  F2FP.SATFINITE.E5M2.F32.PACK_AB_MERGE_C R11, RZ, R4, RZ ;  /* 0x00000004ff0b723e */ /* 0x000fc600048060ff */
[----:B------:R0:W-:Y:S04]  /*e3b0*/  @!P6 STG.E.U8 desc[UR20][R24.64+0xc9], R9 ;  /* 0x0000c9091800e986 */ /* 0x0001e8000c101114 */
[----:B------:R-:W-:Y:S01]  /*e3c0*/  @!P3 STG.E.U8 desc[UR20][R26.64+0xc8], R11 ;  /* 0x0000c80b1a00b986 */ /* 0x000fe2000c101114 */
[----:B---3--:R-:W-:Y:S01]  /*e3d0*/  FMUL R2, R220, UR32 ;  /* 0x00000020dc027c20 */ /* 0x008fe20008400000 */
[----:B------:R-:W-:Y:S02]  /*e3e0*/  FMUL R0, R221, UR32 ;  /* 0x00000020dd007c20 */ /* 0x000fe40008400000 */
[----:B------:R-:W3:Y:S03]  /*e3f0*/  LDL.LU R221, [R1+0x2c] ;  /* 0x00002c0001dd7983 */ /* 0x000ee60000300800 */
[----:B-1----:R-:W-:Y:S01]  /*e400*/  F2FP.SATFINITE.E5M2.F32.PACK_AB_MERGE_C R5, RZ, R0, RZ ;  /* 0x00000000ff05723e */ /* 0x002fe200048060ff */
[----:B------:R-:W3:Y:S01]  /*e410*/  LDL.LU R220, [R1+0x30] ;  /* 0x0000300001dc7983 */ /* 0x000ee20000300800 */
[----:B------:R-:W-:Y:S01]  /*e420*/  FMUL R0, R223, UR32 ;  /* 0x00000020df007c20 */ /* 0x000fe20008400000 */
[----:B------:R-:W-:Y:S01]  /*e430*/  FMUL R3, R222, UR32 ;  /* 0x00000020de037c20 */ /* 0x000fe20008400000 */
[----:B0-----:R-:W-:Y:S01]  /*e440*/  F2FP.SATFINITE.E5M2.F32.PACK_AB_MERGE_C R7, RZ, R2, RZ ;  /* 0x00000002ff07723e */ /* 0x001fe200048060ff */
[----:B------:R-:W3:Y:S02]  /*e450*/  LDL.LU R222, [R1+0x34] ;  /* 0x0000340001de7983 */ /* 0x000ee40000300800 */
[----:B------:R-:W-:-:S02]  /*e460*/  F2FP.SATFINITE.E5M2.F32.PACK_AB_MERGE_C R13, RZ, R0, RZ ;  /* 0x00000000ff0d723e */ /* 0x000fc400048060ff */
[----:B------:R-:W3:Y:S01]  /*e470*/  LDL.LU R223, [R1+0x38] ;  /* 0x0000380001df7983 */ /* 0x000ee20000300800 */
[----:B------:R-:W-:Y:S01]  /*e480*/  F2FP.SATFINITE.E5M2.F32.PACK_AB_MERGE_C R9, RZ, R3, RZ ;  /* 0x00000003ff09723e */ /* 0x000fe200048060ff */
[----:B------:R-:W-:Y:S02]  /*e490*/  FMUL R2, R225, UR32 ;  /* 0x00000020e1027c20 */ /* 0x000fe40008400000 */
[----:B------:R-:W3:Y:S04]  /*e4a0*/  LDL.LU R225, [R1+0x3c] ;  /* 0x00003c0001e17983 */ /* 0x000ee80000300800 */
[----:B------:R-:W-:Y:S01]  /*e4b0*/  @!P4 STG.E.U8 desc[UR20][R26.64+0xc9], R5 ;  /* 0x0000c9051a00c986 */ /* 0x000fe2000c101114 */
[----:B--2---:R-:W-:-:S03]  /*e4c0*/  FMUL R0, R224, UR32 ;  /* 0x00000020e0007c20 */ /* 0x004fc60008400000 */
[----:B------:R0:W-:Y:S04]  /*e4d0*/  @!P5 STG.E.U8 desc[UR20][R24.64+0xd0], R7 ;  /* 0x0000d0071800d986 */ /* 0x0001e8000c101114 */
[----:B------:R-:W2:Y:S01]  /*e4e0*/  LDL.LU R224, [R1+0x40] ;  /* 0x0000400001e07983 */ /* 0x000ea20000300800 */
[----:B----4-:R-:W-:-:S03]  /*e4f0*/  FMUL R3, R226, UR32 ;  /* 0x00000020e2037c20 */ /* 0x010fc60008400000 */
[----:B------:R-:W4:Y:S01]  /*e500*/  LDL.LU R226, [R1+0x44] ;  /* 0x0000440001e27983 */ /* 0x000f220000300800 */
[----:B0-----:R-:W-:Y:S01]  /*e510*/  F2FP.SATFINITE.E5M2.F32.PACK_AB_MERGE_C R7, RZ, R0, RZ ;  /* 0x00000000ff07723e */ /* 0x001fe200048060ff */
[----:B------:R-:W-:Y:S02]  /*e520*/  FMUL R0, R227, UR32 ;  /* 0x00000020e3007c20 */ /* 0x000fe40008400000 */
[----:B------:R-:W4:Y:S01]  /*e530*/  LDL.LU R227, [R1+0x48] ;  /* 0x0000480001e37983 */ /* 0x000f220000300800 */
[C---:B------:R-:W-:Y:S02]  /*e540*/  ISETP.LT.OR P6, PT, R34.reuse, 0xd2, !P1 ;  /* 0x000000d22200780c */ /* 0x040fe40004fc1670 */
[C---:B------:R-:W-:Y:S01]  /*e550*/  ISETP.LT.OR P4, PT, R34.reuse, 0xd2, !P0 ;  /* 0x000000d22200780c */ /* 0x040fe20004781670 */
[----:B------:R-:W4:Y:S01]  /*e560*/  LDL.LU R219, [R1+0x4c] ;  /* 0x00004c0001db7983 */ /* 0x000f220000300800 */
[----:B------:R-:W-:Y:S02]  /*e570*/  F2FP.SATFINITE.E5M2.F32.PACK_AB_MERGE_C R5, RZ, R2, RZ ;  /* 0x00000002ff05723e */ /* 0x000fe400048060ff */
[----:B------:R-:W-:-:S02]  /*e580*/  ISETP.LT.OR P3, PT, R34, 0xd1, !P0 ;  /* 0x000000d12200780c */ /* 0x000fc40004761670 */
[----:B------:R-:W-:Y:S02]  /*e590*/  ISETP.LT.OR P5, PT, R34, 0xd9, !P1 ;  /* 0x000000d92200780c */ /* 0x000fe40004fa1670 */
[----:B------:R-:W-:-:S03]  /*e5a0*/  F2FP.SATFINITE.E5M2.F32.PACK_AB_MERGE_C R11, RZ, R0, RZ ;  /* 0x00000000ff0b723e */ /* 0x000fc600048060ff */
[----:B------:R0:W-:Y:S01]  /*e5b0*/  @!P6 STG.E.U8 desc[UR20][R24.64+0xd1], R9 ;  /* 0x0000d1091800e986 */ /* 0x0001e2000c101114 */
[----:B------:R-:W-:-:S03]  /*e5c0*/  ISETP.LT.OR P6, PT, R34, 0xda, !P1 ;  /* 0x000000da2200780c */ /* 0x000fc60004fc1670 */
[----:B------:R1:W-:Y:S01]  /*e5d0*/  @!P4 STG.E.U8 desc[UR20][R26.64+0xd1], R5 ;  /* 0x0000d1051a00c986 */ /* 0x0003e2000c101114 */
[----:B------:R-:W-:-:S03]  /*e5e0*/  ISETP.LT.OR P4, PT, R34, 0xda, !P0 ;  /* 0x000000da2200780c */ /* 0x000fc60004781670 */
[----:B------:R-:W-:Y:S01]  /*e5f0*/  @!P3 STG.E.U8 desc[UR20][R26.64+0xd0], R13 ;  /* 0x0000d00d1a00b986 */ /* 0x000fe2000c101114 */
[----:B0-----:R-:W-:-:S03]  /*e600*/  F2FP.SATFINITE.E5M2.F32.PACK_AB_MERGE_C R9, RZ, R3, RZ ;  /* 0x00000003ff09723e */ /* 0x001fc600048060ff */
[----:B------:R0:W-:Y:S04]  /*e610*/  @!P5 STG.E.U8 desc[UR20][R24.64+0xd8], R7 ;  /* 0x0000d8071800d986 */ /* 0x0001e8000c101114 */
[----:B------:R0:W-:Y:S01]  /*e620*/  @!P6 STG.E.U8 desc[UR20][R24.64+0xd9], R9 ;  /* 0x0000d9091800e986 */ /* 0x0001e2000c101114 */
[----:B---3--:R-:W-:-:S03]  /*e630*/  FMUL R0, R221, UR32 ;  /* 0x00000020dd007c20 */ /* 0x008fc60008400000 */
[----:B------:R-:W3:Y:S01]  /*e640*/  LDL.LU R221, [R1+0x50] ;  /* 0x0000500001dd7983 */ /* 0x000ee20000300800 */
[----:B------:R-:W-:-:S03]  /*e650*/  FMUL R2, R220, UR32 ;  /* 0x00000020dc027c20 */ /* 0x000fc60008400000 */
[----:B------:R-:W3:Y:S01]  /*e660*/  LDL.LU R220, [R1+0x54] ;  /* 0x0000540001dc7983 */ /* 0x000ee20000300800 */
[----:B-1----:R-:W-:Y:S01]  /*e670*/  F2FP.SATFINITE.E5M2.F32.PACK_AB_MERGE_C R5, RZ, R0, RZ ;  /* 0x00000000ff05723e */ /* 0x002fe200048060ff */
[----:B------:R-:W-:Y:S02]  /*e680*/  FMUL R3, R222, UR32 ;  /* 0x00000020de037c20 */ /* 0x000fe40008400000 */
[----:B------:R-:W3:Y:S01]  /*e690*/  LDL.LU R222, [R1+0x58] ;  /* 0x0000580001de7983 */ /* 0x000ee20000300800 */
[----:B0-----:R-:W-:Y:S01]  /*e6a0*/  F2FP.SATFINITE.E5M2.F32.PACK_AB_MERGE_C R7, RZ, R2, RZ ;  /* 0x00000002ff07723e */ /* 0x001fe200048060ff */
[----:B------:R-:W-:Y:S01]  /*e6b0*/  FMUL R4, R223, UR32 ;  /* 0x00000020df047c20 */ /* 0x000fe20008400000 */
[----:B------:R-:W-:Y:S01]  /*e6c0*/  F2FP.SATFINITE.E5M2.F32.PACK_AB_MERGE_C R9, RZ, R3, RZ ;  /* 0x00000003ff09723e */ /* 0x000fe200048060ff */
[----:B------:R-:W3:Y:S01]  /*e6d0*/  LDL.LU R223, [R1+0x5c] ;  /* 0x00005c0001df7983 */ /* 0x000ee20000300800 */
[----:B------:R-:W-:-:S03]  /*e6e0*/  FMUL R0, R225, UR32 ;  /* 0x00000020e1007c20 */ /* 0x000fc60008400000 */
[----:B------:R0:W-:Y:S04]  /*e6f0*/  @!P4 STG.E.U8 desc[UR20][R26.64+0xd9], R5 ;  /* 0x0000d9051a00c986 */ /* 0x0001e8000c101114 */
[----:B------:R-:W3:Y:S01]  /*e700*/  LDL.LU R225, [R1+0x60] ;  /* 0x0000600001e17983 */ /* 0x000ee20000300800 */
[----:B0-----:R-:W-:Y:S01]  /*e710*/  F2FP.SATFINITE.E5M2.F32.PACK_AB_MERGE_C R5, RZ, R0, RZ ;  /* 0x00000000ff05723e */ /* 0x001fe200048060ff */
[----:B--2---:R-:W-:Y:S02]  /*e720*/  FMUL R2, R224, UR32 ;  /* 0x00000020e0027c20 */ /* 0x004fe40008400000 */
[----:B------:R-:W2:Y:S01]  /*e730*/  LDL.LU R224, [R1+0x64] ;  /* 0x0000640001e07983 */ /* 0x000ea20000300800 */
[----:B----4-:R-:W-:-:S03]  /*e740*/  FMUL R3, R226, UR32 ;  /* 0x00000020e2037c20 */ /* 0x010fc60008400000 */
[----:B------:R-:W4:Y:S01]  /*e750*/  LDL.LU R226, [R1+0x68] ;  /* 0x0000680001e27983 */ /* 0x000f220000300800 */
[----:B------:R-:W-:-:S03]  /*e760*/  FMUL R0, R227, UR32 ;  /* 0x00000020e3007c20 */ /* 0x000fc60008400000 */
[----:B------:R-:W4:Y:S01]  /*e770*/  LDL.LU R227, [R1+0x6c] ;  /* 0x00006c0001e37983 */ /* 0x000f220000300800 */
[C---:B------:R-:W-:Y:S02]  /*e780*/  ISETP.LT.OR P3, PT, R34.reuse, 0xd9, !P0 ;  /* 0x000000d92200780c */ /* 0x040fe40004761670 */
[C---:B------:R-:W-:Y:S02]  /*e790*/  ISETP.LT.OR P5, PT, R34.reuse, 0xe1, !P1 ;  /* 0x000000e12200780c */ /* 0x040fe40004fa1670 */
[C---:B------:R-:W-:Y:S02]  /*e7a0*/  ISETP.LT.OR P6, PT, R34.reuse, 0xe2, !P1 ;  /* 0x000000e22200780c */ /* 0x040fe40004fc1670 */
[----:B------:R-:W-:-:S07]  /*e7b0*/  ISETP.LT.OR P4, PT, R34, 0xe2, !P0 ;  /* 0x000000e22200780c */ /* 0x000fce0004781670 */
[----:B------:R-:W-:Y:S01]  /*e7c0*/  @!P3 STG.E.U8 desc[UR20][R26.64+0xd8], R11 ;  /* 0x0000d80b1a00b986 */ /* 0x000fe2000c101114 */
[----:B------:R-:W-:-:S03]  /*e7d0*/  ISETP.LT.OR P3, PT, R34, 0xe1, !P0 ;  /* 0x000000e12200780c */ /* 0x000fc60004761670 */
[----:B------:R0:W-:Y:S01]  /*e7e0*/  @!P5 STG.E.U8 desc[UR20][R24.64+0xe0], R7 ;  /* 0x0000e0071800d986 */ /* 0x0001e2000c101114 */
[----:B------:R-:W-:-:S03]  /*e7f0*/  ISETP.LT.OR P5, PT, R34, 0xe9, !P1 ;  /* 0x000000e92200780c */ /* 0x000fc60004fa1670 */
[----:B------:R1:W-:Y:S01]  /*e800*/  @!P6 STG.E.U8 desc[UR20][R24.64+0xe1], R9 ;  /* 0x0000e1091800e986 */ /* 0x0003e2000c101114 */
[----:B------:R-:W-:Y:S02]  /*e810*/  ISETP.LT.OR P6, PT, R34, 0xea, !P1 ;  /* 0x000000ea2200780c */ /* 0x000fe40004fc1670 */
[----:B------:R-:W-:Y:S01]  /*e820*/  F2FP.SATFINITE.E5M2.F32.PACK_AB_MERGE_C R13, RZ, R4, RZ ;  /* 0x00000004ff0d723e */ /* 0x000fe200048060ff */
[----:B------:R1:W-:Y:S01]  /*e830*/  @!P4 STG.E.U8 desc[UR20][R26.64+0xe1], R5 ;  /* 0x0000e1051a00c986 */ /* 0x0003e2000c101114 */
[----:B0-----:R-:W-:-:S03]  /*e840*/  F2FP.SATFINITE.E5M2.F32.PACK_AB_MERGE_C R7, RZ, R2, RZ ;  /* 0x00000002ff07723e */ /* 0x001fc600048060ff */
[----:B------:R-:W-:Y:S01]  /*e850*/  @!P3 STG.E.U8 desc[UR20][R26.64+0xe0], R13 ;  /* 0x0000e00d1a00b986 */ /* 0x000fe2000c101114 */
[----:B-1----:R-:W-:-:S03]  /*e860*/  F2FP.SATFINITE.E5M2.F32.PACK_AB_MERGE_C R9, RZ, R3, RZ ;  /* 0x00000003ff09723e */ /* 0x002fc600048060ff */
[----:B------:R0:W-:Y:S01]  /*e870*/  @!P5 STG.E.U8 desc[UR20][R24.64+0xe8], R7 ;  /* 0x0000e8071800d986 */ /* 0x0001e2000c101114 */
[C---:B------:R-:W-:Y:S02]  /*e880*/  ISETP.LT.OR P3, PT, R34.reuse, 0xe9, !P0 ;  /* 0x000000e92200780c */ /* 0x040fe40004761670 */
[C---:B------:R-:W-:Y:S01]  /*e890*/  ISETP.LT.OR P4, PT, R34.reuse, 0xea, !P0 ;  /* 0x000000ea2200780c */ /* 0x040fe20004781670 */
[----:B------:R1:W-:Y:S01]  /*e8a0*/  @!P6 STG.E.U8 desc[UR20][R24.64+0xe9], R9 ;  /* 0x0000e9091800e986 */ /* 0x0003e2000c101114 */
[C---:B------:R-:W-:Y:S01]  /*e8b0*/  ISETP.LT.OR P5, PT, R34.reuse, 0xf1, !P1 ;  /* 0x000000f12200780c */ /* 0x040fe20004fa1670 */
[----:B------:R-:W-:Y:S01]  /*e8c0*/  FMUL R2, R219, UR32 ;  /* 0x00000020db027c20 */ /* 0x000fe20008400000 */
[----:B------:R-:W-:Y:S02]  /*e8d0*/  ISETP.LT.OR P6, PT, R34, 0xf2, !P1 ;  /* 0x000000f22200780c */ /* 0x000fe40004fc1670 */
[----:B------:R-:W-:Y:S02]  /*e8e0*/  F2FP.SATFINITE.E5M2.F32.PACK_AB_MERGE_C R11, RZ, R0, RZ ;  /* 0x00000000ff0b723e */ /* 0x000fe400048060ff */
[----:B------:R-:W-:-:S03]  /*e8f0*/  F2FP.SATFINITE.E5M2.F32.PACK_AB_MERGE_C R5, RZ, R2, RZ ;  /* 0x00000002ff05723e */ /* 0x000fc600048060ff */
[----:B------:R-:W-:Y:S01]  /*e900*/  @!P3 STG.E.U8 desc[UR20][R26.64+0xe8], R11 ;  /* 0x0000e80b1a00b986 */ /* 0x000fe2000c101114 */
[----:B------:R-:W-:-:S03]  /*e910*/  ISETP.LT.OR P3, PT, R34, 0xf1, !P0 ;  /* 0x000000f12200780c */ /* 0x000fc60004761670 */
[----:B------:R-:W-:Y:S01]  /*e920*/  @!P4 STG.E.U8 desc[UR20][R26.64+0xe9], R5 ;  /* 0x0000e9051a00c986 */ /* 0x000fe2000c101114 */
[C---:B------:R-:W-:Y:S02]  /*e930*/  ISETP.LT.OR P4, PT, R34.reuse, 0xf9, !P1 ;  /* 0x000000f92200780c */ /* 0x040fe40004f81670 */
[----:B------:R-:W-:Y:S01]  /*e940*/  ISETP.LT.OR P1, PT, R34, 0xfa, !P1 ;  /* 0x000000fa2200780c */ /* 0x000fe20004f21670 */
[----:B---3--:R-:W-:Y:S01]  /*e950*/  FMUL R0, R221, UR32 ;  /* 0x00000020dd007c20 */ /* 0x008fe20008400000 */
[----:B------:R-:W-:-:S04]  /*e960*/  FMUL R3, R220, UR32 ;  /* 0x00000020dc037c20 */ /* 0x000fc80008400000 */
[----:B0-----:R-:W-:Y:S02]  /*e970*/  F2FP.SATFINITE.E5M2.F32.PACK_AB_MERGE_C R7, RZ, R0, RZ ;  /* 0x00000000ff07723e */ /* 0x001fe400048060ff */
[----:B-1----:R-:W-:Y:S01]  /*e980*/  F2FP.SATFINITE.E5M2.F32.PACK_AB_MERGE_C R9, RZ, R3, RZ ;  /* 0x00000003ff09723e */ /* 0x002fe200048060ff */
[----:B------:R-:W-:Y:S02]  /*e990*/  FMUL R0, R222, UR32 ;  /* 0x00000020de007c20 */ /* 0x000fe40008400000 */
[----:B------:R0:W-:Y:S01]  /*e9a0*/  @!P5 STG.E.U8 desc[UR20][R24.64+0xf0], R7 ;  /* 0x0000f0071800d986 */ /* 0x0001e2000c101114 */
[----:B------:R-:W-:-:S03]  /*e9b0*/  ISETP.LT.OR P5, PT, R34, 0xf2, !P0 ;  /* 0x000000f22200780c */ /* 0x000fc600047a1670 */
[----:B------:R1:W-:Y:S01]  /*e9c0*/  @!P6 STG.E.U8 desc[UR20][R24.64+0xf1], R9 ;  /* 0x0000f1091800e986 */ /* 0x0003e2000c101114 */
[C---:B------:R-:W-:Y:S02]  /*e9d0*/  ISETP.LT.OR P6, PT, R34.reuse, 0xf9, !P0 ;  /* 0x000000f92200780c */ /* 0x040fe400047c1670 */
[----:B------:R-:W-:Y:S01]  /*e9e0*/  F2FP.SATFINITE.E5M2.F32.PACK_AB_MERGE_C R13, RZ, R0, RZ ;  /* 0x00000000ff0d723e */ /* 0x000fe200048060ff */
[----:B------:R-:W-:Y:S01]  /*e9f0*/  FMUL R0, R223, UR32 ;  /* 0x00000020df007c20 */ /* 0x000fe20008400000 */
[----:B------:R-:W-:Y:S01]  /*ea00*/  ISETP.LT.OR P0, PT, R34, 0xfa, !P0 ;  /* 0x000000fa2200780c */ /* 0x000fe20004701670 */
[----:B------:R-:W-:-:S03]  /*ea10*/  FMUL R2, R225, UR32 ;  /* 0x00000020e1027c20 */ /* 0x000fc60008400000 */
[----:B0-----:R-:W-:Y:S02]  /*ea20*/  F2FP.SATFINITE.E5M2.F32.PACK_AB_MERGE_C R7, RZ, R0, RZ ;  /* 0x00000000ff07723e */ /* 0x001fe400048060ff */
[----:B-1----:R-:W-:Y:S01]  /*ea30*/  F2FP.SATFINITE.E5M2.F32.PACK_AB_MERGE_C R9, RZ, R2, RZ ;  /* 0x00000002ff09723e */ /* 0x002fe200048060ff */
[----:B--2---:R-:W-:Y:S01]  /*ea40*/  FMUL R3, R224, UR32 ;  /* 0x00000020e0037c20 */ /* 0x004fe20008400000 */
[----:B----4-:R-:W-:Y:S01]  /*ea50*/  FMUL R4, R226, UR32 ;  /* 0x00000020e2047c20 */ /* 0x010fe20008400000 */
[----:B------:R-:W-:-:S03]  /*ea60*/  FMUL R5, R227, UR32 ;  /* 0x00000020e3057c20 */ /* 0x000fc60008400000 */
[----:B------:R-:W-:Y:S02]  /*ea70*/  F2FP.SATFINITE.E5M2.F32.PACK_AB_MERGE_C R3, RZ, R3, RZ ;  /* 0x00000003ff03723e */ /* 0x000fe400048060ff */
[----:B------:R-:W-:Y:S02]  /*ea80*/  F2FP.SATFINITE.E5M2.F32.PACK_AB_MERGE_C R11, RZ, R4, RZ ;  /* 0x00000004ff0b723e */ /* 0x000fe400048060ff */
[----:B------:R-:W-:Y:S01]  /*ea90*/  F2FP.SATFINITE.E5M2.F32.PACK_AB_MERGE_C R5, RZ, R5, RZ ;  /* 0x00000005ff05723e */ /* 0x000fe200048060ff */
[----:B------:R0:W-:Y:S04]  /*eaa0*/  @!P3 STG.E.U8 desc[UR20][R26.64+0xf0], R13 ;  /* 0x0000f00d1a00b986 */ /* 0x0001e8000c101114 */
[----:B------:R0:W-:Y:S04]  /*eab0*/  @!P5 STG.E.U8 desc[UR20][R26.64+0xf1], R7 ;  /* 0x0000f1071a00d986 */ /* 0x0001e8000c101114 */
[----:B------:R0:W-:Y:S04]  /*eac0*/  @!P4 STG.E.U8 desc[UR20][R24.64+0xf8], R9 ;  /* 0x0000f8091800c986 */ /* 0x0001e8000c101114 */
[----:B------:R0:W-:Y:S04]  /*ead0*/  @!P1 STG.E.U8 desc[UR20][R24.64+0xf9], R3 ;  /* 0x0000f90318009986 */ /* 0x0001e8000c101114 */
[----:B------:R0:W-:Y:S04]  /*eae0*/  @!P6 STG.E.U8 desc[UR20][R26.64+0xf8], R11 ;  /* 0x0000f80b1a00e986 */ /* 0x0001e8000c101114 */
[----:B------:R0:W-:Y:S02]  /*eaf0*/  @!P0 STG.E.U8 desc[UR20][R26.64+0xf9], R5 ;  /* 0x0000f9051a008986 */ /* 0x0001e4000c101114 */
.L_x_297:
[----:B------:R-:W-:Y:S05]  /*eb00*/  BSYNC B0 ;  /* 0x0000000000007941 */ /* 0x000fea0003800000 */
.L_x_39:
[----:B------:R-:W2:Y:S01]  /*eb10*/  LDL.LU R22, [R1+0x7c] ;  /* 0x00007c0001167983 */ /* 0x000ea20000300800 */
[----:B0----5:R-:W-:Y:S01]  /*eb20*/  IMAD.U32 R3, RZ, RZ, UR12 ;  /* 0x0000000cff037e24 */ /* 0x021fe2000f8e00ff */
[----:B------:R-:W-:Y:S02]  /*eb30*/  ULDC.64 UR6, c[0x0][0x650] ;  /* 0x0001940000067ab9 */ /* 0x000fe40000000a00 */
[----:B------:R-:W3:Y:S01]  /*eb40*/  LDL.LU R19, [R1+0x80] ;  /* 0x0000800001137983 */ /* 0x000ee20000300800 */
[----:B------:R-:W-:Y:S01]  /*eb50*/  IMAD.U32 R0, RZ, RZ, UR16 ;  /* 0x00000010ff007e24 */ /* 0x000fe2000f8e00ff */
[----:B------:R0:W-:Y:S01]  /*eb60*/  SYNCS.ARRIVE.TRANS64.A1T0 RZ, [R3+UR28], RZ ;  /* 0x000000ff03ff79a7 */ /* 0x0001e2000810001c */
[----:B------:R-:W-:Y:S02]  /*eb70*/  IMAD.U32 R2, RZ, RZ, UR16 ;  /* 0x00000010ff027e24 */ /* 0x000fe4000f8e00ff */
[----:B------:R-:W-:Y:S02]  /*eb80*/  IMAD.MOV.U32 R4, RZ, RZ, -0x1 ;  /* 0xffffffffff047424 */ /* 0x000fe400078e00ff */
[----:B0-----:R-:W-:Y:S01]  /*eb90*/  IMAD.U32 R3, RZ, RZ, UR13 ;  /* 0x0000000dff037e24 */ /* 0x001fe2000f8e00ff */
[----:B---3--:R-:W-:-:S02]  /*eba0*/  LEA R19, P0, R0, R19, 0x1 ;  /* 0x0000001300137211 */ /* 0x008fc400078008ff */
[----:B------:R-:W-:Y:S02]  /*ebb0*/  PRMT R0, RZ, 0x7610, R0 ;  /* 0x00007610ff007816 */ /* 0x000fe40000000000 */
[----:B--2---:R-:W-:Y:S01]  /*ebc0*/  LEA.HI.X R22, R2, R22, R3, 0x1, P0 ;  /* 0x0000001602167211 */ /* 0x004fe200000f0c03 */
[----:B------:R-:W-:Y:S01]  /*ebd0*/  IMAD.MOV.U32 R2, RZ, RZ, -0x1 ;  /* 0xffffffffff027424 */ /* 0x000fe200078e00ff */
[----:B------:R0:W-:Y:S01]  /*ebe0*/  STL [R1+0x80], R19 ;  /* 0x0000801301007387 */ /* 0x0001e20000100800 */
[----:B------:R-:W-:Y:S01]  /*ebf0*/  IMAD.MOV.U32 R3, RZ, RZ, -0x1 ;  /* 0xffffffffff037424 */ /* 0x000fe200078e00ff */
[----:B------:R-:W-:Y:S02]  /*ec00*/  ISETP.GE.U32.AND P0, PT, R19, UR6, PT ;  /* 0x0000000613007c0c */ /* 0x000fe4000bf06070 */
[----:B------:R0:W-:Y:S02]  /*ec10*/  STL [R1+0x7c], R22 ;  /* 0x00007c1601007387 */ /* 0x0001e40000100800 */
[----:B------:R-:W-:-:S02]  /*ec20*/  ISETP.GE.U32.AND.EX P0, PT, R22, UR7, PT, P0 ;  /* 0x0000000716007c0c */ /* 0x000fc4000bf06100 */
[----:B------:R0:W-:Y:S04]  /*ec30*/  STL [R1+0x84], R4 ;  /* 0x0000840401007387 */ /* 0x0001e80000100800 */
[----:B------:R0:W-:Y:S04]  /*ec40*/  STL [R1+0x74], R2 ;  /* 0x0000740201007387 */ /* 0x0001e80000100800 */
[----:B------:R0:W-:Y:S03]  /*ec50*/  STL [R1+0x88], R3 ;  /* 0x0000880301007387 */ /* 0x0001e60000100800 */
[----:B------:R-:W-:Y:S05]  /*ec60*/  @P0 BRA `(.L_x_298) ;  /* 0x0000000400740947 */ /* 0x000fea0003800000 */
[----:B------:R-:W2:Y:S01]  /*ec70*/  S2R R14, SR_CTAID.X ;  /* 0x00000000000e7919 */ /* 0x000ea20000002500 */
[----:B------:R-:W3:Y:S01]  /*ec80*/  LDC.64 R8, c[0x0][0x628] ;  /* 0x00018a00ff087b82 */ /* 0x000ee20000000a00 */
[----:B------:R-:W-:Y:S01]  /*ec90*/  ULDC UR6, c[0x0][0x150] ;  /* 0x0000540000067ab9 */ /* 0x000fe20000000800 */
[----:B------:R-:W-:Y:S01]  /*eca0*/  IMAD.MOV.U32 R6, RZ, RZ, R19 ;  /* 0x000000ffff067224 */ /* 0x000fe200078e0013 */
[----:B------:R-:W0:Y:S01]  /*ecb0*/  S2R R16, SR_CTAID.Y ;  /* 0x0000000000107919 */ /* 0x000e220000002600 */
[----:B------:R-:W-:-:S04]  /*ecc0*/  IMAD.MOV.U32 R7, RZ, RZ, R22 ;  /* 0x000000ffff077224 */ /* 0x000fc800078e0016 */
[----:B------:R-:W0:Y:S08]  /*ecd0*/  LDC R17, c[0x0][0x144] ;  /* 0x00005100ff117b82 */ /* 0x000e300000000800 */
[----:B------:R-:W0:Y:S08]  /*ece0*/  LDC R10, c[0x0][0x630] ;  /* 0x00018c00ff0a7b82 */ /* 0x000e300000000800 */
[----:B------:R-:W0:Y:S01]  /*ecf0*/  LDC.64 R12, c[0x0][0x620] ;  /* 0x00018800ff0c7b82 */ /* 0x000e220000000a00 */
[----:B---3--:R-:W-:-:S04]  /*ed00*/  ISETP.NE.U32.AND P0, PT, R8, RZ, PT ;  /* 0x000000ff0800720c */ /* 0x008fc80003f05070 */
[----:B------:R-:W-:Y:S02]  /*ed10*/  ISETP.NE.AND.EX P0, PT, R9, RZ, PT, P0 ;  /* 0x000000ff0900720c */ /* 0x000fe40003f05300 */
[----:B--2---:R-:W-:-:S05]  /*ed20*/  I2FP.F32.U32 R0, R14 ;  /* 0x0000000e00007245 */ /* 0x004fca0000201000 */
[----:B------:R-:W-:-:S04]  /*ed30*/  FMUL R0, R0, UR6 ;  /* 0x0000000600007c20 */ /* 0x000fc80008400000 */
[----:B------:R2:W3:Y:S02]  /*ed40*/  F2I.U32.TRUNC.NTZ R15, R0 ;  /* 0x00000000000f7305 */ /* 0x0004e4000020f000 */
[----:B------:R-:W-:Y:S05]  /*ed50*/  @!P0 BRA `(.L_x_299) ;  /* 0x0000000000288947 */ /* 0x000fea0003800000 */
[----:B--2---:R-:W2:Y:S02]  /*ed60*/  LDC R0, c[0x0][0x634] ;  /* 0x00018d00ff007b82 */ /* 0x004ea40000000800 */
[----:B--2---:R-:W-:-:S05]  /*ed70*/  IADD3 R7, P0, R19, R0, RZ ;  /* 0x0000000013077210 */ /* 0x004fca0007f1e0ff */
[----:B------:R-:W-:-:S04]  /*ed80*/  IMAD.X R11, RZ, RZ, R22, P0 ;  /* 0x000000ffff0b7224 */ /* 0x000fc800000e0616 */
[----:B0-----:R-:W-:-:S04]  /*ed90*/  IMAD.WIDE.U32 R2, R11, R8, RZ ;  /* 0x000000080b027225 */ /* 0x001fc800078e00ff */
[----:B------:R-:W-:-:S04]  /*eda0*/  IMAD.WIDE.U32 R4, P0, R7, R9, R2 ;  /* 0x0000000907047225 */ /* 0x000fc80007800002 */
[----:B------:R-:W-:-:S04]  /*edb0*/  IMAD.WIDE.U32 R2, R7, R8, RZ ;  /* 0x0000000807027225 */ /* 0x000fc800078e00ff */
[----:B------:R-:W-:Y:S01]  /*edc0*/  IMAD.X R7, RZ, RZ, RZ, P0 ;  /* 0x000000ffff077224 */ /* 0x000fe200000e06ff */
[----:B------:R-:W-:Y:S01]  /*edd0*/  IADD3 RZ, P0, R3, R4, RZ ;  /* 0x0000000403ff7210 */ /* 0x000fe20007f1e0ff */
[----:B------:R-:W-:-:S04]  /*ede0*/  IMAD.MOV.U32 R6, RZ, RZ, R5 ;  /* 0x000000ffff067224 */ /* 0x000fc800078e0005 */
[----:B------:R-:W-:-:S08]  /*edf0*/  IMAD.WIDE.U32.X R6, R11, R9, R6, P0 ;  /* 0x000000090b067225 */ /* 0x000fd000000e0406 */
.L_x_299:
[-CC-:B0-----:R-:W-:Y:S01]  /*ee00*/  SHF.R.U64 R11, R6, R10.reuse, R7.reuse ;  /* 0x0000000a060b7219 */ /* 0x181fe20000001207 */
[----:B------:R-:W0:Y:S01]  /*ee10*/  LDC.64 R20, c[0x0][0x640] ;  /* 0x00019000ff147b82 */ /* 0x000e220000000a00 */
[----:B--2---:R-:W-:Y:S01]  /*ee20*/  SHF.R.U32.HI R0, RZ, R10, R7 ;  /* 0x0000000aff007219 */ /* 0x004fe20000011607 */
[----:B------:R-:W-:Y:S01]  /*ee30*/  IMAD.MOV.U32 R2, RZ, RZ, R19 ;  /* 0x000000ffff027224 */ /* 0x000fe200078e0013 */
[----:B------:R-:W-:Y:S01]  /*ee40*/  IADD3 R5, P0, RZ, -R11, RZ ;  /* 0x8000000bff057210 */ /* 0x000fe20007f1e0ff */
[----:B---3--:R-:W-:Y:S01]  /*ee50*/  IMAD.MOV R15, RZ, RZ, -R15 ;  /* 0x000000ffff0f7224 */ /* 0x008fe200078e0a0f */
[----:B------:R-:W-:Y:S01]  /*ee60*/  ULDC UR6, c[0x0][0x154] ;  /* 0x0000550000067ab9 */ /* 0x000fe20000000800 */
[----:B------:R-:W-:Y:S02]  /*ee70*/  IMAD.MOV.U32 R7, RZ, RZ, 0x1 ;  /* 0x00000001ff077424 */ /* 0x000fe400078e00ff */
[----:B------:R-:W2:Y:S01]  /*ee80*/  LDC R4, c[0x0][0x618] ;  /* 0x00018600ff047b82 */ /* 0x000ea20000000800 */
[----:B------:R-:W-:-:S02]  /*ee90*/  IMAD.X R3, RZ, RZ, ~R0, P0 ;  /* 0x000000ffff037224 */ /* 0x000fc400000e0e00 */
[----:B------:R-:W-:Y:S02]  /*eea0*/  IMAD R17, R17, R15, R14 ;  /* 0x0000000f11117224 */ /* 0x000fe400078e020e */
[-C--:B------:R-:W-:Y:S02]  /*eeb0*/  IMAD R0, R3, R12.reuse, RZ ;  /* 0x0000000c03007224 */ /* 0x080fe400078e02ff */
[----:B------:R-:W-:Y:S01]  /*eec0*/  IMAD.MOV.U32 R3, RZ, RZ, R22 ;  /* 0x000000ffff037224 */ /* 0x000fe200078e0016 */
[----:B------:R-:W3:Y:S01]  /*eed0*/  LDC R6, c[0x0][0x608] ;  /* 0x00018200ff067b82 */ /* 0x000ee20000000800 */
[----:B------:R-:W-:-:S04]  /*eee0*/  IMAD.WIDE.U32 R2, R5, R12, R2 ;  /* 0x0000000c05027225 */ /* 0x000fc800078e0002 */
[----:B------:R-:W-:-:S03]  /*eef0*/  IMAD R5, R5, R13, R0 ;  /* 0x0000000d05057224 */ /* 0x000fc600078e0200 */
[----:B------:R-:W5:Y:S01]  /*ef00*/  LDC R18, c[0x0][0x658] ;  /* 0x00019600ff127b82 */ /* 0x000f620000000800 */
[----:B------:R-:W-:Y:S01]  /*ef10*/  I2FP.F32.U32 R0, R16 ;  /* 0x0000001000007245 */ /* 0x000fe20000201000 */
[----:B------:R-:W-:Y:S01]  /*ef20*/  IMAD.IADD R3, R3, 0x1, R5 ;  /* 0x0000000103037824 */ /* 0x000fe200078e0205 */
[----:B0-----:R-:W-:Y:S01]  /*ef30*/  ISETP.NE.U32.AND P0, PT, R20, RZ, PT ;  /* 0x000000ff1400720c */ /* 0x001fe20003f05070 */
[----:B------:R-:W-:Y:S02]  /*ef40*/  IMAD.MOV.U32 R5, RZ, RZ, -0x1 ;  /* 0xffffffffff057424 */ /* 0x000fe400078e00ff */
[----:B------:R-:W-:Y:S02]  /*ef50*/  FMUL R0, R0, UR6 ;  /* 0x0000000600007c20 */ /* 0x000fe40008400000 */
[----:B------:R-:W0:Y:S01]  /*ef60*/  LDC R15, c[0x0][0x148] ;  /* 0x00005200ff0f7b82 */ /* 0x000e220000000800 */
[----:B--2---:R-:W-:Y:S01]  /*ef70*/  SHF.R.U64 R10, R2, R4, R3 ;  /* 0x00000004020a7219 */ /* 0x004fe20000001203 */
[----:B------:R2:W0:Y:S01]  /*ef80*/  F2I.U32.TRUNC.NTZ R13, R0 ;  /* 0x00000000000d7305 */ /* 0x000422000020f000 */
[----:B------:R-:W-:-:S02]  /*ef90*/  ISETP.NE.AND.EX P0, PT, R21, RZ, PT, P0 ;  /* 0x000000ff1500720c */ /* 0x000fc40003f05300 */
[----:B------:R-:W-:-:S03]  /*efa0*/  SHF.R.U32.HI R3, RZ, R4, R3 ;  /* 0x00000004ff037219 */ /* 0x000fc60000011603 */
[----:B------:R-:W0:Y:S01]  /*efb0*/  LDC R14, c[0x0][0x600] ;  /* 0x00018000ff0e7b82 */ /* 0x000e220000000800 */
[-CC-:B---3--:R-:W-:Y:S02]  /*efc0*/  SHF.R.U64 R8, R10, R6.reuse, R3.reuse ;  /* 0x000000060a087219 */ /* 0x188fe40000001203 */
[----:B------:R-:W-:-:S05]  /*efd0*/  SHF.R.U32.HI R3, RZ, R6, R3 ;  /* 0x00000006ff037219 */ /* 0x000fca0000011603 */
[----:B------:R-:W3:Y:S01]  /*efe0*/  LDC R22, c[0x0][0x648] ;  /* 0x00019200ff167b82 */ /* 0x000ee20000000800 */
[-CC-:B-----5:R-:W-:Y:S02]  /*eff0*/  SHF.R.U64 R12, R8, R18.reuse, R3.reuse ;  /* 0x00000012080c7219 */ /* 0x1a0fe40000001203 */
[-C--:B------:R-:W-:Y:S02]  /*f000*/  SHF.L.U32 R5, R5, R18.reuse, RZ ;  /* 0x0000001205057219 */ /* 0x080fe400000006ff */
[-C--:B------:R-:W-:Y:S01]  /*f010*/  SHF.R.U32.HI R3, RZ, R18.reuse, R3 ;  /* 0x00000012ff037219 */ /* 0x080fe20000011603 */
[----:B------:R-:W-:Y:S01]  /*f020*/  IMAD.MOV.U32 R2, RZ, RZ, R12 ;  /* 0x000000ffff027224 */ /* 0x000fe200078e000c */
[----:B------:R-:W-:Y:S01]  /*f030*/  SHF.L.U32 R18, R7, R18, RZ ;  /* 0x0000001207127219 */ /* 0x000fe200000006ff */
[----:B------:R-:W0:Y:S01]  /*f040*/  LDC R23, c[0x0][0x638] ;  /* 0x00018e00ff177b82 */ /* 0x000e220000000800 */
[----:B------:R-:W-:-:S07]  /*f050*/  LOP3.LUT R19, RZ, R5, RZ, 0x33, !PT ;  /* 0x00000005ff137212 */ /* 0x000fce00078e33ff */
[----:B------:R-:W0:Y:S01]  /*f060*/  LDC R24, c[0x0][0x610] ;  /* 0x00018400ff187b82 */ /* 0x000e220000000800 */
[----:B--2---:R-:W-:Y:S05]  /*f070*/  @!P0 BRA `(.L_x_300) ;  /* 0x0000000000288947 */ /* 0x004fea0003800000 */
        /* <DEDUP_REMOVED lines=10> */
.L_x_300:
[----:B---3--:R-:W-:Y:S01]  /*f120*/  SHF.R.U64 R0, R2, R22, R3 ;  /* 0x0000001602007219 */ /* 0x008fe20000001203 */
[----:B0-----:R-:W-:Y:S01]  /*f130*/  VIADD R7, R14, 0xffffffff ;  /* 0xffffffff0e077836 */ /* 0x001fe20000000000 */
[----:B------:R-:W-:Y:S01]  /*f140*/  LOP3.LUT R5, R8, R19, RZ, 0xc0, !PT ;  /* 0x0000001308057212 */ /* 0x000fe200078ec0ff */
[----:B------:R-:W-:Y:S02]  /*f150*/  IMAD.MOV R13, RZ, RZ, -R13 ;  /* 0x000000ffff0d7224 */ /* 0x000fe400078e0a0d */
[----:B------:R-:W-:Y:S02]  /*f160*/  IMAD.MOV R3, RZ, RZ, -R0 ;  /* 0x000000ffff037224 */ /* 0x000fe400078e0a00 */
[----:B------:R-:W-:Y:S01]  /*f170*/  IMAD R2, R18, R0, R5 ;  /* 0x0000000012027224 */ /* 0x000fe200078e0205 */
[----:B------:R-:W-:Y:S01]  /*f180*/  LOP3.LUT R5, R10, R7, RZ, 0xc0, !PT ;  /* 0x000000070a057212 */ /* 0x000fe200078ec0ff */
[----:B------:R-:W-:Y:S02]  /*f190*/  @P2 IMAD R17, R15, R13, R16 ;  /* 0x0000000d0f112224 */ /* 0x000fe400078e0210 */
[----:B------:R-:W-:-:S02]  /*f1a0*/  IMAD R0, R3, R23, R12 ;  /* 0x0000001703007224 */ /* 0x000fc400078e020c */
[----:B------:R-:W-:Y:S02]  /*f1b0*/  IMAD.MOV.U32 R4, RZ, RZ, 0x1 ;  /* 0x00000001ff047424 */ /* 0x000fe400078e00ff */
[----:B------:R-:W-:Y:S02]  /*f1c0*/  IMAD R2, R2, R24, R17 ;  /* 0x0000001802027224 */ /* 0x000fe400078e0211 */
[----:B------:R-:W-:Y:S01]  /*f1d0*/  IMAD R3, R0, R14, R5 ;  /* 0x0000000e00037224 */ /* 0x000fe200078e0205 */
[----:B------:R-:W-:-:S04]  /*f1e0*/  PRMT R0, R4, 0x7610, R0 ;  /* 0x0000761004007816 */ /* 0x000fc80000000000 */
[----:B------:R-:W-:Y:S02]  /*f1f0*/  SEL R4, R3, R2, !P2 ;  /* 0x0000000203047207 */ /* 0x000fe40005000000 */
[----:B------:R-:W-:-:S03]  /*f200*/  SEL R2, R2, R3, !P2 ;  /* 0x0000000302027207 */ /* 0x000fc60005000000 */
[----:B------:R2:W-:Y:S04]  /*f210*/  STL [R1+0x88], R4 ;  /* 0x0000880401007387 */ /* 0x0005e80000100800 */
[----:B------:R2:W-:Y:S04]  /*f220*/  STL [R1+0x74], R11 ;  /* 0x0000740b01007387 */ /* 0x0005e80000100800 */
[----:B------:R2:W-:Y:S02]  /*f230*/  STL [R1+0x84], R2 ;  /* 0x0000840201007387 */ /* 0x0005e40000100800 */
.L_x_298:
[----:B------:R-:W-:Y:S01]  /*f240*/  LOP3.LUT P0, RZ, R0, 0xff, RZ, 0xc0, !PT ;  /* 0x000000ff00ff7812 */ /* 0x000fe2000780c0ff */
[----:B------:R-:W-:-:S12]  /*f250*/  ULOP3.LUT UR27, UR27, 0x1, URZ, 0x3c, !UPT ;  /* 0x000000011b1b7892 */ /* 0x000fd8000f8e3c3f */
[----:B------:R-:W-:Y:S05]  /*f260*/  @P0 BRA `(.L_x_301) ;  /* 0xffffff2400600947 */ /* 0x000fea000383ffff */
[----:B------:R-:W-:Y:S05]  /*f270*/  EXIT ;  /* 0x000000000000794d */ /* 0x000fea0003800000 */
.L_x_17:
[----:B------:R-:W-:-:S08]  /*f280*/  ISETP.NE.AND P0, PT, RZ, UR6, PT ;  /* 0x00000006ff007c0c */ /* 0x000fd0000bf05270 */
[----:B0123--:R-:W0:-:S00]  /*f290*/  USETMAXREG.DEALLOC.CTAPOOL 0x28 ;  /* 0x00000028000079c8 */ /* 0x00fe0000080e0500 */
[----:B------:R-:W-:Y:S05]  /*f2a0*/  @P0 EXIT ;  /* 0x000000000000094d */ /* 0x000fea0003800000 */
[----:B0-----:R-:W-:Y:S01]  /*f2b0*/  LOP3.LUT P0, RZ, R0, 0xff, RZ, 0xc0, !PT ;  /* 0x000000ff00ff7812 */ /* 0x001fe2000780c0ff */
[----:B------:R-:W-:Y:S02]  /*f2c0*/  IMAD.MOV.U32 R0, RZ, RZ, 0x1 ;  /* 0x00000001ff007424 */ /* 0x000fe400078e00ff */
[----:B------:R-:W-:-:S10]  /*f2d0*/  IMAD.MOV.U32 R8, RZ, RZ, RZ ;  /* 0x000000ffff087224 */ /* 0x000fd400078e00ff */
[----:B------:R-:W-:Y:S05]  /*f2e0*/  @!P0 BRA `(.L_x_302) ;  /* 0x0000000c00988947 */ /* 0x000fea0003800000 */
[----:B------:R-:W0:Y:S01]  /*f2f0*/  S2UR UR5, SR_CgaCtaId ;  /* 0x00000000000579c3 */ /* 0x000e220000008800 */
[----:B------:R-:W-:Y:S01]  /*f300*/  UMOV UR7, 0x1 ;  /* 0x0000000100077882 */ /* 0x000fe20000000000 */
[----:B------:R-:W-:Y:S01]  /*f310*/  LOP3.LUT P0, RZ, R3, 0x1f, RZ, 0xc0, !PT ;  /* 0x0000001f03ff7812 */ /* 0x000fe2000780c0ff */
[----:B------:R-:W-:Y:S01]  /*f320*/  ULDC UR19, c[0x0][0x658] ;  /* 0x0001960000137ab9 */ /* 0x000fe20000000800 */
[----:B------:R-:W-:Y:S01]  /*f330*/  UMOV UR6, 0xffffffff ;  /* 0xffffffff00067882 */ /* 0x000fe20000000000 */
[----:B------:R-:W-:Y:S01]  /*f340*/  BSSY B0, `(.L_x_302) ;  /* 0x00000e0000007945 */ /* 0x000fe20003800000 */
[----:B------:R-:W-:Y:S01]  /*f350*/  USHF.L.U32 UR6, UR6, UR19, URZ ;  /* 0x0000001306067299 */ /* 0x000fe2000800063f */
[C---:B------:R-:W-:Y:S01]  /*f360*/  ISETP.NE.AND P3, PT, R2.reuse, RZ, PT ;  /* 0x000000ff0200720c */ /* 0x040fe20003f65270 */
[----:B------:R-:W-:Y:S01]  /*f370*/  IMAD.MOV.U32 R9, RZ, RZ, 0x1 ;  /* 0x00000001ff097424 */ /* 0x000fe200078e00ff */
[----:B------:R-:W-:Y:S01]  /*f380*/  ISETP.NE.OR P0, PT, R2, RZ, !P0 ;  /* 0x000000ff0200720c */ /* 0x000fe20004705670 */
[----:B------:R-:W-:Y:S01]  /*f390*/  IMAD.MOV.U32 R0, RZ, RZ, 0x1 ;  /* 0x00000001ff007424 */ /* 0x000fe200078e00ff */
[----:B------:R-:W-:Y:S01]  /*f3a0*/  ULDC UR18, c[0x0][0x600] ;  /* 0x0001800000127ab9 */ /* 0x000fe20000000800 */
[----:B------:R-:W-:Y:S01]  /*f3b0*/  IMAD.MOV.U32 R8, RZ, RZ, RZ ;  /* 0x000000ffff087224 */ /* 0x000fe200078e00ff */
[----:B------:R-:W-:Y:S01]  /*f3c0*/  UMOV UR24, 0x55 ;  /* 0x0000005500187882 */ /* 0x000fe20000000000 */
[----:B------:R-:W-:-:S02]  /*f3d0*/  UIADD3 UR35, UR14, 0x1, URZ ;  /* 0x000000010e237890 */ /* 0x000fc4000fffe03f */
[----:B------:R-:W-:Y:S02]  /*f3e0*/  ULOP3.LUT UR34, UR15, 0x2, URZ, 0xfc, !UPT ;  /* 0x000000020f227892 */ /* 0x000fe4000f8efc3f */
[----:B------:R-:W-:Y:S02]  /*f3f0*/  UIADD3 UR18, UR18, -0x1, URZ ;  /* 0xffffffff12127890 */ /* 0x000fe4000fffe03f */
[----:B------:R-:W-:Y:S02]  /*f400*/  USHF.L.U32 UR19, UR7, UR19, URZ ;  /* 0x0000001307137299 */ /* 0x000fe4000800063f */
[----:B------:R-:W-:Y:S02]  /*f410*/  ULOP3.LUT UR22, URZ, UR6, URZ, 0x33, !UPT ;  /* 0x000000063f167292 */ /* 0x000fe4000f8e333f */
[----:B0-----:R-:W-:Y:S02]  /*f420*/  ULOP3.LUT UR4, UR5, 0x1, URZ, 0xc0, !UPT ;  /* 0x0000000105047892 */ /* 0x001fe4000f8ec03f */
[----:B------:R-:W-:-:S02]  /*f430*/  USHF.R.U32.HI UR29, URZ, 0x1, UR5 ;  /* 0x000000013f1d7899 */ /* 0x000fc40008011605 */
[----:B------:R-:W-:Y:S02]  /*f440*/  USHF.L.U32 UR20, UR5, 0x7, URZ ;  /* 0x0000000705147899 */ /* 0x000fe4000800063f */
[----:B------:R-:W-:Y:S02]  /*f450*/  USHF.L.U32 UR21, UR5, 0xe, URZ ;  /* 0x0000000e05157899 */ /* 0x000fe4000800063f */
[----:B------:R-:W-:Y:S02]  /*f460*/  ULOP3.LUT UR5, UR5, 0xfffffffe, URZ, 0xc0, !UPT ;  /* 0xfffffffe05057892 */ /* 0x000fe4000f8ec03f */
[----:B------:R-:W-:Y:S02]  /*f470*/  UISETP.GT.U32.AND UP0, UPT, UR4, 0xffff, UPT ;  /* 0x0000ffff0400788c */ /* 0x000fe4000bf04070 */
[----:B------:R-:W-:Y:S02]  /*f480*/  USHF.L.U32 UR23, UR7, UR5, URZ ;  /* 0x0000000507177299 */ /* 0x000fe4000800063f */
[----:B------:R-:W-:-:S02]  /*f490*/  ULOP3.LUT UR5, UR5, 0x1, URZ, 0xfc, !UPT ;  /* 0x0000000105057892 */ /* 0x000fc4000f8efc3f */
[----:B------:R-:W-:Y:S02]  /*f4a0*/  USEL UR4, UR4, 0xffff, !UP0 ;  /* 0x0000ffff04047887 */ /* 0x000fe4000c000000 */
[----:B------:R-:W-:Y:S02]  /*f4b0*/  USHF.L.U32 UR5, UR7, UR5, URZ ;  /* 0x0000000507057299 */ /* 0x000fe4000800063f */
[----:B------:R-:W-:Y:S02]  /*f4c0*/  ULOP3.LUT UR4, UR4, 0xffff, URZ, 0xc0, !UPT ;  /* 0x0000ffff04047892 */ /* 0x000fe4000f8ec03f */
[----:B------:R-:W-:Y:S02]  /*f4d0*/  ULOP3.LUT UR20, UR20, 0x80, URZ, 0xc0, !UPT ;  /* 0x0000008014147892 */ /* 0x000fe4000f8ec03f */
[----:B------:R-:W-:Y:S02]  /*f4e0*/  ULOP3.LUT UR21, UR21, 0x4000, URZ, 0xc0, !UPT ;  /* 0x0000400015157892 */ /* 0x000fe4000f8ec03f */
[----:B------:R-:W-:-:S02]  /*f4f0*/  ULOP3.LUT UR23, UR23, UR5, URZ, 0xfc, !UPT ;  /* 0x0000000517177292 */ /* 0x000fc4000f8efc3f */
[----:B------:R-:W-:Y:S01]  /*f500*/  USHF.L.U32 UR24, UR24, UR4, URZ ;  /* 0x0000000418187299 */ /* 0x000fe2000800063f */
[----:B------:R-:W-:-:S11]  /*f510*/  ULDC.64 UR30, c[0x0][0x198] ;  /* 0x00006600001e7ab9 */ /* 0x000fd60000000a00 */
.L_x_314:
[----:B------:R-:W-:-:S03]  /*f520*/  UMOV UR4, 0xffffffff ;  /* 0xffffffff00047882 */ /* 0x000fc60000000000 */
[----:B01----:R-:W-:Y:S05]  /*f530*/  BRA.DIV UR4, `(.L_x_303) ;  /* 0x0000001204547947 */ /* 0x003fea000b800000 */
[----:B------:R-:W-:-:S13]  /*f540*/  ELECT P1, URZ, PT ;  /* 0x00000000003f782f */ /* 0x000fda0003820000 */
.L_x_328:
[----:B------:R-:W0:Y:S01]  /*f550*/  LDC R2, c[0x0][0x28c] ;  /* 0x0000a300ff027b82 */ /* 0x000e220000000800 */
[----:B------:R-:W-:Y:S01]  /*f560*/  BSSY B1, `(.L_x_304) ;  /* 0x0000040000017945 */ /* 0x000fe20003800000 */
[----:B0-----:R-:W-:-:S13]  /*f570*/  ISETP.LT.OR P1, PT, R2, 0x1, !P1 ;  /* 0x000000010200780c */ /* 0x001fda0004f21670 */
[----:B------:R-:W-:Y:S05]  /*f580*/  @P1 BRA `(.L_x_305) ;  /* 0x0000000000f41947 */ /* 0x000fea0003800000 */
[----:B------:R-:W2:Y:S04]  /*f590*/  LDL.LU R4, [R1+0x88] ;  /* 0x0000880001047983 */ /* 0x000ea80000300800 */
[----:B------:R-:W3:Y:S01]  /*f5a0*/  LDL.LU R3, [R1+0x84] ;  /* 0x0000840001037983 */ /* 0x000ee20000300800 */
[----:B------:R-:W-:Y:S02]  /*f5b0*/  IMAD.MOV.U32 R12, RZ, RZ, RZ ;  /* 0x000000ffff0c7224 */ /* 0x000fe400078e00ff */
[----:B------:R-:W-:Y:S02]  /*f5c0*/  IMAD.U32 R13, RZ, RZ, UR35 ;  /* 0x00000023ff0d7e24 */ /* 0x000fe4000f8e00ff */
[----:B------:R-:W-:Y:S01]  /*f5d0*/  IMAD.MOV.U32 R2, RZ, RZ, R0 ;  /* 0x000000ffff027224 */ /* 0x000fe200078e0000 */
[----:B--2---:R-:W-:-:S02]  /*f5e0*/  LEA R6, R4, UR20, 0x8 ;  /* 0x0000001404067c11 */ /* 0x004fc4000f8e40ff */
[----:B---3--:R-:W-:Y:S01]  /*f5f0*/  LEA R4, R3, UR29, 0x2 ;  /* 0x0000001d03047c11 */ /* 0x008fe2000f8e10ff */
[----:B------:R-:W-:-:S04]  /*f600*/  IMAD.MOV.U32 R3, RZ, RZ, R8 ;  /* 0x000000ffff037224 */ /* 0x000fc800078e0008 */
[----:B------:R-:W-:-:S07]  /*f610*/  IMAD.SHL.U32 R7, R4, 0x10, RZ ;  /* 0x0000001004077824 */ /* 0x000fce00078e00ff */
.L_x_309:
[----:B------:R-:W0:Y:S01]  /*f620*/  S2R R5, SR_CgaCtaId ;  /* 0x0000000000057919 */ /* 0x000e220000008800 */
[----:B------:R-:W-:-:S04]  /*f630*/  MOV R4, 0x400 ;  /* 0x0000040000047802 */ /* 0x000fc80000000f00 */
[----:B0-----:R-:W-:Y:S02]  /*f640*/  LEA R10, R5, R4, 0x18 ;  /* 0x00000004050a7211 */ /* 0x001fe400078ec0ff */
[----:B------:R-:W-:Y:S01]  /*f650*/  SHF.L.U32 R4, R2, 0x1f, RZ ;  /* 0x0000001f02047819 */ /* 0x000fe200000006ff */
[----:B------:R-:W0:Y:S02]  /*f660*/  @!P3 LDC R5, c[0x0][0x500] ;  /* 0x00014000ff05bb82 */ /* 0x000e240000000800 */
[----:B------:R-:W-:-:S04]  /*f670*/  IMAD R11, R3, 0x8, R10 ;  /* 0x00000008030b7824 */ /* 0x000fc800078e020a */
[----:B------:R-:W1:Y:S02]  /*f680*/  SYNCS.PHASECHK.TRANS64.TRYWAIT P1, [R11+URZ+0x28], R4 ;  /* 0x000028040b0075a7 */ /* 0x000e64000802017f */
[----:B-1----:R-:W-:Y:S05]  /*f690*/  @!P1 BRA `(.L_x_306) ;  /* 0x00000010001c9947 */ /* 0x002fea0003800000 */
.L_x_329:
[----:B------:R-:W-:Y:S01]  /*f6a0*/  UPRMT UR4, UR34, 0x9910, URZ ;  /* 0x0000991022047896 */ /* 0x000fe2000800003f */
[----:B0-----:R0:W-:Y:S03]  /*f6b0*/  @!P3 SYNCS.ARRIVE.TRANS64 RZ, [R11+URZ], R5 ;  /* 0x000000050bffb9a7 */ /* 0x0011e6000800003f */
[----:B------:R-:W-:-:S06]  /*f6c0*/  UISETP.NE.AND UP0, UPT, UR4, 0x2, UPT ;  /* 0x000000020400788c */ /* 0x000fcc000bf05270 */
[----:B------:R-:W-:-:S13]  /*f6d0*/  PLOP3.LUT P1, PT, PT, PT, UP0, 0x80, 0x0 ;  /* 0x000000000000781c */ /* 0x000fda0003f2f008 */
[----:B0-----:R-:W-:Y:S05]  /*f6e0*/  @P1 BRA `(.L_x_307) ;  /* 0x0000000000041947 */ /* 0x001fea0003800000 */
[----:B------:R-:W-:Y:S01]  /*f6f0*/  BPT.TRAP 0x1 ;  /* 0x000000040000795c */ /* 0x000fe20000300000 */
.L_x_307:
[----:B------:R-:W-:Y:S05]  /*f700*/  @P0 BRA `(.L_x_308) ;  /* 0x0000000000040947 */ /* 0x000fea0003800000 */
[----:B------:R-:W-:Y:S01]  /*f710*/  BPT.TRAP 0x1 ;  /* 0x000000040000795c */ /* 0x000fe20000300000 */
.L_x_308:
[----:B------:R-:W2:Y:S01]  /*f720*/  LDL R5, [R1+0x74] ;  /* 0x0000740001057983 */ /* 0x000ea20000100800 */
[----:B-1----:R-:W-:Y:S01]  /*f730*/  LEA R4, R3, UR29, 0x2 ;  /* 0x0000001d03047c11 */ /* 0x002fe2000f8e10ff */
[----:B------:R-:W-:Y:S01]  /*f740*/  VIADD R13, R13, 0xffffffff ;  /* 0xffffffff0d0d7836 */ /* 0x000fe20000000000 */
[----:B------:R-:W-:Y:S01]  /*f750*/  R2UR UR8, R3 ;  /* 0x00000000030872ca */ /* 0x000fe200000e0000 */
[----:B------:R-:W-:Y:S01]  /*f760*/  UIADD3 UR4, UP0, UR30, 0xf0, URZ ;  /* 0x000000f01e047890 */ /* 0x000fe2000ff1e03f */
[----:B------:R-:W-:Y:S01]  /*f770*/  R2UR UR27, R10 ;  /* 0x000000000a1b72ca */ /* 0x000fe200000e0000 */
[----:B------:R-:W-:Y:S01]  /*f780*/  IMAD.U32 R4, R4, 0x800, R10 ;  /* 0x0000080004047824 */ /* 0x000fe200078e000a */
[----:B------:R-:W-:Y:S01]  /*f790*/  R2UR UR9, R11 ;  /* 0x000000000b0972ca */ /* 0x000fe200000e0000 */
[----:B------:R-:W-:Y:S01]  /*f7a0*/  UIADD3 UR32, UP1, UR30, 0x1f0, URZ ;  /* 0x000001f01e207890 */ /* 0x000fe2000ff3e03f */
[----:B------:R-:W-:Y:S01]  /*f7b0*/  R2UR UR11, R7 ;  /* 0x00000000070b72ca */ /* 0x000fe200000e0000 */
[----:B------:R-:W-:Y:S01]  /*f7c0*/  UPRMT UR25, URZ, 0x5410, UR24 ;  /* 0x000054103f197896 */ /* 0x000fe20008000018 */
[----:B------:R-:W-:Y:S01]  /*f7d0*/  R2UR UR5, R4 ;  /* 0x00000000040572ca */ /* 0x000fe200000e0000 */
[----:B------:R-:W-:Y:S01]  /*f7e0*/  VIADD R3, R3, 0x1 ;  /* 0x0000000103037836 */ /* 0x000fe20000000000 */
[----:B------:R-:W-:Y:S01]  /*f7f0*/  R2UR UR10, R12 ;  /* 0x000000000c0a72ca */ /* 0x000fe200000e0000 */
[----:B------:R-:W-:Y:S01]  /*f800*/  UPRMT UR36, URZ, 0x5410, UR23 ;  /* 0x000054103f247896 */ /* 0x000fe20008000017 */
[----:B------:R-:W-:Y:S01]  /*f810*/  R2UR UR28, R6 ;  /* 0x00000000061c72ca */ /* 0x000fe200000e0000 */
[----:B------:R-:W-:Y:S01]  /*f820*/  ULEA UR8, UR8, UR21, 0xf ;  /* 0x0000001508087291 */ /* 0x000fe2000f8e783f */
[----:B------:R-:W-:Y:S01]  /*f830*/  ISETP.GT.AND P4, PT, R13, 0x1, PT ;  /* 0x000000010d00780c */ /* 0x000fe20003f84270 */
[----:B------:R-:W-:Y:S01]  /*f840*/  UIADD3.X UR33, URZ, UR31, URZ, UP1, !UPT ;  /* 0x0000001f3f217290 */ /* 0x000fe20008ffe43f */
[C---:B------:R-:W-:Y:S01]  /*f850*/  ISETP.NE.AND P1, PT, R3.reuse, 0x5, PT ;  /* 0x000000050300780c */ /* 0x040fe20003f25270 */
[----:B------:R-:W-:Y:S01]  /*f860*/  UIADD3 UR27, UR27, 0xa180, UR8 ;  /* 0x0000a1801b1b7890 */ /* 0x000fe2000fffe008 */
[----:B------:R-:W-:Y:S01]  /*f870*/  VIADD R12, R12, 0x80 ;  /* 0x000000800c0c7836 */ /* 0x000fe20000000000 */
[----:B------:R-:W-:Y:S01]  /*f880*/  UMOV UR6, 0x0 ;  /* 0x0000000000067882 */ /* 0x000fe20000000000 */
[----:B------:R-:W-:Y:S01]  /*f890*/  UMOV UR7, 0x10000000 ;  /* 0x1000000000077882 */ /* 0x000fe20000000000 */
[----:B------:R-:W-:Y:S01]  /*f8a0*/  UIADD3 UR26, UR5, 0x180, URZ ;  /* 0x00000180051a7890 */ /* 0x000fe2000fffe03f */
[----:B------:R-:W-:Y:S01]  /*f8b0*/  SEL R3, R3, RZ, P1 ;  /* 0x000000ff03037207 */ /* 0x000fe20000800000 */
[----:B------:R-:W-:-:S05]  /*f8c0*/  UIADD3.X UR5, URZ, UR31, URZ, UP0, !UPT ;  /* 0x0000001f3f057290 */ /* 0x000fca00087fe43f */
[----:B------:R-:W-:Y:S01]  /*f8d0*/  UMOV UR8, UR26 ;  /* 0x0000001a00087c82 */ /* 0x000fe20008000000 */
[----:B--2---:R-:W-:Y:S02]  /*f8e0*/  R2UR UR12, R5 ;  /* 0x00000000050c72ca */ /* 0x004fe400000e0000 */
[----:B------:R-:W-:-:S04]  /*f8f0*/  SEL R5, RZ, 0x1, P1 ;  /* 0x00000001ff057807 */ /* 0x000fc80000800000 */
[----:B------:R-:W-:-:S07]  /*f900*/  LOP3.LUT R2, R2, R5, RZ, 0x3c, !PT ;  /* 0x0000000502027212 */ /* 0x000fce00078e3cff */
[----:B------:R0:W-:Y:S02]  /*f910*/  UTMALDG.3D.MULTICAST [UR8], [UR4], UR25, desc[UR6] ;  /* 0x00000608040073b4 */ /* 0x0001e40008011819 */
[----:B0-----:R-:W-:Y:S01]  /*f920*/  UMOV UR8, UR27 ;  /* 0x0000001b00087c82 */ /* 0x001fe20008000000 */
[----:B------:R-:W-:Y:S02]  /*f930*/  UMOV UR11, UR28 ;  /* 0x0000001c000b7c82 */ /* 0x000fe40008000000 */
[----:B------:R0:W-:Y:S02]  /*f940*/  UTMALDG.3D.MULTICAST [UR8], [UR32], UR36, desc[UR6] ;  /* 0x00000608200073b4 */ /* 0x0001e40008011824 */
[----:B0-----:R-:W-:Y:S05]  /*f950*/  @P4 BRA `(.L_x_309) ;  /* 0xfffffffc00304947 */ /* 0x001fea000383ffff */
.L_x_305:
[----:B------:R-:W-:Y:S05]  /*f960*/  BSYNC B1 ;  /* 0x0000000000017941 */ /* 0x000fea0003800000 */
.L_x_304:
[----:B------:R-:W2:Y:S01]  /*f970*/  LDL.LU R15, [R1+0x7c] ;  /* 0x00007c00010f7983 */ /* 0x000ea20000300800 */
[----:B------:R-:W-:Y:S01]  /*f980*/  LOP3.LUT P5, RZ, R9, 0xff, RZ, 0xc0, !PT ;  /* 0x000000ff09ff7812 */ /* 0x000fe200078ac0ff */
[----:B------:R-:W-:Y:S01]  /*f990*/  VIADD R8, R8, UR14 ;  /* 0x0000000e08087c36 */ /* 0x000fe20008000000 */
[----:B------:R-:W-:Y:S01]  /*f9a0*/  UISETP.GE.U32.AND UP0, UPT, UR14, 0x5, UPT ;  /* 0x000000050e00788c */ /* 0x000fe2000bf06070 */
[----:B------:R-:W3:Y:S01]  /*f9b0*/  LDL.LU R14, [R1+0x80] ;  /* 0x00008000010e7983 */ /* 0x000ee20000300800 */
[----:B------:R-:W-:Y:S01]  /*f9c0*/  IMAD.U32 R5, RZ, RZ, UR14 ;  /* 0x0000000eff057e24 */ /* 0x000fe2000f8e00ff */
[----:B------:R-:W-:Y:S01]  /*f9d0*/  ULDC.64 UR4, c[0x0][0x650] ;  /* 0x0001940000047ab9 */ /* 0x000fe20000000a00 */
[----:B------:R-:W-:Y:S01]  /*f9e0*/  ISETP.GT.U32.AND P1, PT, R8, 0x4, PT ;  /* 0x000000040800780c */ /* 0x000fe20003f24070 */
[----:B------:R-:W-:Y:S01]  /*f9f0*/  BSSY B1, `(.L_x_310) ;  /* 0x0000072000017945 */ /* 0x000fe20003800000 */
[----:B------:R-:W-:Y:S02]  /*fa00*/  PLOP3.LUT P4, PT, PT, PT, UP0, 0x80, 0x0 ;  /* 0x000000000000781c */ /* 0x000fe40003f8f008 */
[----:B------:R-:W-:-:S02]  /*fa10*/  ISETP.LT.U32.AND P1, PT, R5, 0x5, P1 ;  /* 0x000000050500780c */ /* 0x000fc40000f21070 */
[----:B------:R-:W-:Y:S01]  /*fa20*/  PRMT R9, RZ, 0x7610, R9 ;  /* 0x00007610ff097816 */ /* 0x000fe20000000009 */
[----:B------:R-:W0:Y:S01]  /*fa30*/  @P5 S2R R3, SR_CgaCtaId ;  /* 0x0000000000035919 */ /* 0x000e220000008800 */
[----:B------:R-:W-:-:S04]  /*fa40*/  @P5 MOV R2, 0x400 ;  /* 0x0000040000025802 */ /* 0x000fc80000000f00 */
[----:B0-----:R-:W-:Y:S01]  /*fa50*/  @P5 LEA R4, R3, R2, 0x18 ;  /* 0x0000000203045211 */ /* 0x001fe200078ec0ff */
[----:B------:R-:W-:-:S03]  /*fa60*/  IMAD.WIDE.U32 R2, R8, -0x33333333, RZ ;  /* 0xcccccccd08027825 */ /* 0x000fc600078e00ff */
[----:B------:R0:W-:Y:S02]  /*fa70*/  @P5 SYNCS.ARRIVE.TRANS64.A1T0 RZ, [R4+URZ+0x88], RZ ;  /* 0x000088ff04ff59a7 */ /* 0x0001e4000810003f */
[----:B------:R-:W-:Y:S02]  /*fa80*/  SHF.R.U32.HI R5, RZ, 0x2, R3 ;  /* 0x00000002ff057819 */ /* 0x000fe40000011603 */
[----:B------:R-:W-:Y:S02]  /*fa90*/  SEL R3, RZ, 0x1, !P1 ;  /* 0x00000001ff037807 */ /* 0x000fe40004800000 */
[----:B------:R-:W-:Y:S01]  /*faa0*/  PRMT R2, RZ, 0x7610, R2 ;  /* 0x00007610ff027816 */ /* 0x000fe20000000002 */
[----:B------:R-:W-:Y:S01]  /*fab0*/  IMAD R8, R5, -0x5, R8 ;  /* 0xfffffffb05087824 */ /* 0x000fe200078e0208 */
[----:B------:R-:W-:Y:S01]  /*fac0*/  LOP3.LUT R0, R0, R3, RZ, 0x3c, !PT ;  /* 0x0000000300007212 */ /* 0x000fe200078e3cff */
[----:B0-----:R-:W-:Y:S02]  /*fad0*/  IMAD.MOV.U32 R4, RZ, RZ, -0x1 ;  /* 0xffffffffff047424 */ /* 0x001fe400078e00ff */
[----:B------:R-:W-:Y:S01]  /*fae0*/  IMAD.MOV.U32 R3, RZ, RZ, -0x1 ;  /* 0xffffffffff037424 */ /* 0x000fe200078e00ff */
[----:B------:R-:W-:Y:S01]  /*faf0*/  @P4 LOP3.LUT R0, R0, 0x1, R5, 0x78, !PT ;  /* 0x0000000100004812 */ /* 0x000fe200078e7805 */
[----:B------:R-:W-:Y:S01]  /*fb00*/  IMAD.MOV.U32 R5, RZ, RZ, -0x1 ;  /* 0xffffffffff057424 */ /* 0x000fe200078e00ff */
[----:B---3--:R-:W-:-:S04]  /*fb10*/  IADD3 R14, P5, R14, UR16, RZ ;  /* 0x000000100e0e7c10 */ /* 0x008fc8000ffbe0ff */
[----:B--2---:R-:W-:Y:S01]  /*fb20*/  IADD3.X R15, R15, UR13, RZ, P5, !PT ;  /* 0x0000000d0f0f7c10 */ /* 0x004fe2000affe4ff */
[----:B------:R0:W-:Y:S01]  /*fb30*/  STL [R1+0x80], R14 ;  /* 0x0000800e01007387 */ /* 0x0001e20000100800 */
[----:B------:R-:W-:-:S03]  /*fb40*/  ISETP.GE.U32.AND P1, PT, R14, UR4, PT ;  /* 0x000000040e007c0c */ /* 0x000fc6000bf26070 */
[----:B------:R0:W-:Y:S01]  /*fb50*/  STL [R1+0x7c], R15 ;  /* 0x00007c0f01007387 */ /* 0x0001e20000100800 */
[----:B------:R-:W-:-:S03]  /*fb60*/  ISETP.GE.U32.AND.EX P1, PT, R15, UR5, PT, P1 ;  /* 0x000000050f007c0c */ /* 0x000fc6000bf26110 */
[----:B------:R0:W-:Y:S04]  /*fb70*/  STL [R1+0x84], R5 ;  /* 0x0000840501007387 */ /* 0x0001e80000100800 */
[----:B------:R0:W-:Y:S04]  /*fb80*/  STL [R1+0x88], R4 ;  /* 0x0000880401007387 */ /* 0x0001e80000100800 */
[----:B------:R0:W-:Y:S02]  /*fb90*/  STL [R1+0x74], R3 ;  /* 0x0000740301007387 */ /* 0x0001e40000100800 */
[----:B------:R-:W-:Y:S05]  /*fba0*/  @P1 BRA `(.L_x_311) ;  /* 0x0000000400581947 */ /* 0x000fea0003800000 */
[----:B------:R-:W-:Y:S01]  /*fbb0*/  ULDC.64 UR4, c[0x0][0x628] ;  /* 0x00018a0000047ab9 */ /* 0x000fe20000000a00 */
[----:B------:R-:W1:Y:S01]  /*fbc0*/  S2R R12, SR_CTAID.X ;  /* 0x00000000000c7919 */ /* 0x000e620000002500 */
[----:B------:R-:W-:Y:S01]  /*fbd0*/  ISETP.NE.U32.AND P1, PT, RZ, UR4, PT ;  /* 0x00000004ff007c0c */ /* 0x000fe2000bf25070 */
[----:B------:R-:W-:Y:S01]  /*fbe0*/  ULDC UR7, c[0x0][0x630] ;  /* 0x00018c0000077ab9 */ /* 0x000fe20000000800 */
[----:B------:R-:W-:Y:S01]  /*fbf0*/  IMAD.MOV.U32 R2, RZ, RZ, R14 ;  /* 0x000000ffff027224 */ /* 0x000fe200078e000e */
[----:B------:R-:W2:Y:S01]  /*fc00*/  S2R R10, SR_CTAID.Y ;  /* 0x00000000000a7919 */ /* 0x000ea20000002600 */
[----:B------:R-:W-:Y:S01]  /*fc10*/  ISETP.NE.AND.EX P1, PT, RZ, UR5, PT, P1 ;  /* 0x00000005ff007c0c */ /* 0x000fe2000bf25310 */
[----:B0-----:R-:W-:-:S12]  /*fc20*/  IMAD.MOV.U32 R3, RZ, RZ, R15 ;  /* 0x000000ffff037224 */ /* 0x001fd800078e000f */
[----:B------:R-:W-:Y:S05]  /*fc30*/  @!P1 BRA `(.L_x_312) ;  /* 0x0000000000289947 */ /* 0x000fea0003800000 */
[----:B------:R-:W-:Y:S02]  /*fc40*/  ULDC UR6, c[0x0][0x634] ;  /* 0x00018d0000067ab9 */ /* 0x000fe40000000800 */
[----:B------:R-:W-:-:S05]  /*fc50*/  IADD3 R7, P1, R14, UR6, RZ ;  /* 0x000000060e077c10 */ /* 0x000fca000ff3e0ff */
[----:B------:R-:W-:-:S04]  /*fc60*/  IMAD.X R11, RZ, RZ, R15, P1 ;  /* 0x000000ffff0b7224 */ /* 0x000fc800008e060f */
[----:B------:R-:W-:-:S04]  /*fc70*/  IMAD.WIDE.U32 R4, R11, UR4, RZ ;  /* 0x000000040b047c25 */ /* 0x000fc8000f8e00ff */
[----:B------:R-:W-:-:S04]  /*fc80*/  IMAD.WIDE.U32 R4, P1, R7, UR5, R4 ;  /* 0x0000000507047c25 */ /* 0x000fc8000f820004 */
[----:B------:R-:W-:-:S04]  /*fc90*/  IMAD.WIDE.U32 R6, R7, UR4, RZ ;  /* 0x0000000407067c25 */ /* 0x000fc8000f8e00ff */
[----:B------:R-:W-:Y:S01]  /*fca0*/  IMAD.X R3, RZ, RZ, RZ, P1 ;  /* 0x000000ffff037224 */ /* 0x000fe200008e06ff */
[----:B------:R-:W-:Y:S01]  /*fcb0*/  IADD3 RZ, P1, R7, R4, RZ ;  /* 0x0000000407ff7210 */ /* 0x000fe20007f3e0ff */
[----:B------:R-:W-:-:S04]  /*fcc0*/  IMAD.MOV.U32 R2, RZ, RZ, R5 ;  /* 0x000000ffff027224 */ /* 0x000fc800078e0005 */
[----:B------:R-:W-:-:S08]  /*fcd0*/  IMAD.WIDE.U32.X R2, R11, UR5, R2, P1 ;  /* 0x000000050b027c25 */ /* 0x000fd000088e0402 */
.L_x_312:
[--C-:B------:R-:W-:Y:S01]  /*fce0*/  SHF.R.U64 R11, R2, UR7, R3.reuse ;  /* 0x00000007020b7c19 */ /* 0x100fe20008001203 */
[----:B------:R-:W-:Y:S01]  /*fcf0*/  ULDC.64 UR4, c[0x0][0x620] ;  /* 0x0001880000047ab9 */ /* 0x000fe20000000a00 */
[----:B------:R-:W-:Y:S01]  /*fd00*/  SHF.R.U32.HI R2, RZ, UR7, R3 ;  /* 0x00000007ff027c19 */ /* 0x000fe20008011603 */
[----:B------:R-:W-:Y:S01]  /*fd10*/  IMAD.MOV.U32 R3, RZ, RZ, R15 ;  /* 0x000000ffff037224 */ /* 0x000fe200078e000f */
[----:B------:R-:W-:Y:S01]  /*fd20*/  IADD3 R5, P1, RZ, -R11, RZ ;  /* 0x8000000bff057210 */ /* 0x000fe20007f3e0ff */
[----:B------:R-:W0:Y:S01]  /*fd30*/  LDC R7, c[0x0][0x144] ;  /* 0x00005100ff077b82 */ /* 0x000e220000000800 */
[----:B-1----:R-:W-:Y:S01]  /*fd40*/  I2FP.F32.U32 R6, R12 ;  /* 0x0000000c00067245 */ /* 0x002fe20000201000 */
[----:B------:R-:W-:Y:S01]  /*fd50*/  ULDC.64 UR8, c[0x0][0x640] ;  /* 0x0001900000087ab9 */ /* 0x000fe20000000a00 */
[----:B------:R-:W-:Y:S01]  /*fd60*/  ULDC UR6, c[0x0][0x608] ;  /* 0x0001820000067ab9 */ /* 0x000fe20000000800 */
[----:B------:R-:W-:Y:S01]  /*fd70*/  IMAD.X R2, RZ, RZ, ~R2, P1 ;  /* 0x000000ffff027224 */ /* 0x000fe200008e0e02 */
[----:B------:R-:W-:-:S03]  /*fd80*/  ISETP.NE.U32.AND P1, PT, RZ, UR8, PT ;  /* 0x00000008ff007c0c */ /* 0x000fc6000bf25070 */
[----:B------:R-:W-:Y:S01]  /*fd90*/  IMAD R4, R2, UR4, RZ ;  /* 0x0000000402047c24 */ /* 0x000fe2000f8e02ff */
[----:B------:R-:W1:Y:S01]  /*fda0*/  LDC R15, c[0x0][0x148] ;  /* 0x00005200ff0f7b82 */ /* 0x000e620000000800 */
[----:B------:R-:W-:Y:S01]  /*fdb0*/  IMAD.MOV.U32 R2, RZ, RZ, R14 ;  /* 0x000000ffff027224 */ /* 0x000fe200078e000e */
[----:B------:R-:W-:-:S03]  /*fdc0*/  ISETP.NE.AND.EX P1, PT, RZ, UR9, PT, P1 ;  /* 0x00000009ff007c0c */ /* 0x000fc6000bf25310 */
[----:B------:R-:W-:Y:S01]  /*fdd0*/  IMAD.WIDE.U32 R2, R5, UR4, R2 ;  /* 0x0000000405027c25 */ /* 0x000fe2000f8e0002 */
[----:B------:R-:W-:-:S03]  /*fde0*/  ULDC UR4, c[0x0][0x150] ;  /* 0x0000540000047ab9 */ /* 0x000fc60000000800 */
[----:B------:R-:W-:Y:S01]  /*fdf0*/  FMUL R6, R6, UR4 ;  /* 0x0000000406067c20 */ /* 0x000fe20008400000 */
[----:B------:R-:W-:Y:S01]  /*fe00*/  IMAD R5, R5, UR5, R4 ;  /* 0x0000000505057c24 */ /* 0x000fe2000f8e0204 */
[----:B------:R-:W-:Y:S01]  /*fe10*/  ULDC UR4, c[0x0][0x618] ;  /* 0x0001860000047ab9 */ /* 0x000fe20000000800 */
[----:B------:R-:W-:Y:S02]  /*fe20*/  ULDC UR5, c[0x0][0x154] ;  /* 0x0000550000057ab9 */ /* 0x000fe40000000800 */
[----:B------:R-:W-:Y:S01]  /*fe30*/  IMAD.IADD R3, R3, 0x1, R5 ;  /* 0x0000000103037824 */ /* 0x000fe200078e0205 */
[----:B------:R-:W3:Y:S04]  /*fe40*/  F2I.U32.TRUNC.NTZ R6, R6 ;  /* 0x0000000600067305 */ /* 0x000ee8000020f000 */
[----:B------:R-:W-:-:S02]  /*fe50*/  SHF.R.U64 R13, R2, UR4, R3 ;  /* 0x00000004020d7c19 */ /* 0x000fc40008001203 */
[----:B--2---:R-:W-:-:S05]  /*fe60*/  I2FP.F32.U32 R2, R10 ;  /* 0x0000000a00027245 */ /* 0x004fca0000201000 */
[----:B------:R-:W-:Y:S01]  /*fe70*/  FMUL R4, R2, UR5 ;  /* 0x0000000502047c20 */ /* 0x000fe20008400000 */
[----:B------:R-:W-:Y:S01]  /*fe80*/  SHF.R.U32.HI R2, RZ, UR4, R3 ;  /* 0x00000004ff027c19 */ /* 0x000fe20008011603 */
[----:B------:R-:W-:Y:S02]  /*fe90*/  ULDC UR4, c[0x0][0x658] ;  /* 0x0001960000047ab9 */ /* 0x000fe40000000800 */
[----:B------:R2:W4:Y:S01]  /*fea0*/  F2I.U32.TRUNC.NTZ R18, R4 ;  /* 0x0000000400127305 */ /* 0x000522000020f000 */
[----:B------:R-:W-:Y:S01]  /*feb0*/  SHF.R.U64 R16, R13, UR6, R2 ;  /* 0x000000060d107c19 */ /* 0x000fe20008001202 */
[----:B---3--:R-:W-:Y:S01]  /*fec0*/  IMAD.MOV R6, RZ, RZ, -R6 ;  /* 0x000000ffff067224 */ /* 0x008fe200078e0a06 */
[----:B------:R-:W-:-:S03]  /*fed0*/  SHF.R.U32.HI R3, RZ, UR6, R2 ;  /* 0x00000006ff037c19 */ /* 0x000fc60008011602 */
[----:B0-----:R-:W-:Y:S01]  /*fee0*/  IMAD R12, R7, R6, R12 ;  /* 0x00000006070c7224 */ /* 0x001fe200078e020c */
[--C-:B------:R-:W-:Y:S02]  /*fef0*/  SHF.R.U64 R14, R16, UR4, R3.reuse ;  /* 0x00000004100e7c19 */ /* 0x100fe40008001203 */
[----:B------:R-:W-:-:S03]  /*ff00*/  SHF.R.U32.HI R3, RZ, UR4, R3 ;  /* 0x00000004ff037c19 */ /* 0x000fc60008011603 */
[----:B------:R-:W-:Y:S01]  /*ff10*/  IMAD.MOV.U32 R2, RZ, RZ, R14 ;  /* 0x000000ffff027224 */ /* 0x000fe200078e000e */
[----:B--2-4-:R-:W-:Y:S06]  /*ff20*/  @!P1 BRA `(.L_x_313) ;  /* 0x0000000000289947 */ /* 0x014fec0003800000 */
        /* <DEDUP_REMOVED lines=10> */
.L_x_313:
[----:B------:R-:W-:Y:S01]  /*ffd0*/  ULDC UR4, c[0x0][0x648] ;  /* 0x0001920000047ab9 */ /* 0x000fe20000000800 */
[----:B------:R-:W-:Y:S01]  /*ffe0*/  IMAD.MOV R18, RZ, RZ, -R18 ;  /* 0x000000ffff127224 */ /* 0x000fe200078e0a12 */
[----:B------:R-:W-:Y:S01]  /*fff0*/  SHF.R.U64 R3, R2, UR4, R3 ;  /* 0x0000000402037c19 */ /* 0x000fe20008001203 */
[----:B------:R-:W-:Y:S01]  /*10000*/  ULDC UR4, c[0x0][0x638] ;  /* 0x00018e0000047ab9 */ /* 0x000fe20000000800 */
[----:B------:R-:W-:Y:S01]  /*10010*/  LOP3.LUT R2, R16, UR22, RZ, 0xc0, !PT ;  /* 0x0000001610027c12 */ /* 0x000fe2000f8ec0ff */
[----:B-1----:R-:W-:Y:S01]  /*10020*/  @P2 IMAD R12, R15, R18, R10 ;  /* 0x000000120f0c2224 */ /* 0x002fe200078e020a */
[----:B------:R-:W-:Y:S01]  /*10030*/  LOP3.LUT R13, R13, UR18, RZ, 0xc0, !PT ;  /* 0x000000120d0d7c12 */ /* 0x000fe2000f8ec0ff */
[----:B------:R-:W-:Y:S01]  /*10040*/  IMAD.MOV R5, RZ, RZ, -R3 ;  /* 0x000000ffff057224 */ /* 0x000fe200078e0a03 */
[----:B------:R-:W-:Y:S01]  /*10050*/  ULDC UR5, c[0x0][0x610] ;  /* 0x0001840000057ab9 */ /* 0x000fe20000000800 */
[----:B------:R-:W-:Y:S02]  /*10060*/  IMAD R3, R3, UR19, R2 ;  /* 0x0000001303037c24 */ /* 0x000fe4000f8e0202 */
[----:B------:R-:W-:Y:S01]  /*10070*/  IMAD R14, R5, UR4, R14 ;  /* 0x00000004050e7c24 */ /* 0x000fe2000f8e020e */
[----:B------:R-:W-:Y:S01]  /*10080*/  ULDC UR4, c[0x0][0x600] ;  /* 0x0001800000047ab9 */ /* 0x000fe20000000800 */
[----:B------:R-:W-:-:S02]  /*10090*/  IMAD R3, R3, UR5, R12 ;  /* 0x0000000503037c24 */ /* 0x000fc4000f8e020c */
[----:B------:R-:W-:Y:S02]  /*100a0*/  IMAD R14, R14, UR4, R13 ;  /* 0x000000040e0e7c24 */ /* 0x000fe4000f8e020d */
[----:B------:R-:W-:-:S03]  /*100b0*/  IMAD.MOV.U32 R2, RZ, RZ, 0x1 ;  /* 0x00000001ff027424 */ /* 0x000fc600078e00ff */
[----:B------:R-:W-:Y:S02]  /*100c0*/  SEL R4, R14, R3, !P2 ;  /* 0x000000030e047207 */ /* 0x000fe40005000000 */
[----:B------:R-:W-:-:S03]  /*100d0*/  SEL R3, R3, R14, !P2 ;  /* 0x0000000e03037207 */ /* 0x000fc60005000000 */
[----:B------:R1:W-:Y:S04]  /*100e0*/  STL [R1+0x88], R4 ;  /* 0x0000880401007387 */ /* 0x0003e80000100800 */
[----:B------:R1:W-:Y:S04]  /*100f0*/  STL [R1+0x74], R11 ;  /* 0x0000740b01007387 */ /* 0x0003e80000100800 */
[----:B------:R1:W-:Y:S02]  /*10100*/  STL [R1+0x84], R3 ;  /* 0x0000840301007387 */ /* 0x0003e40000100800 */
.L_x_311:
[----:B------:R-:W-:Y:S05]  /*10110*/  BSYNC B1 ;  /* 0x0000000000017941 */ /* 0x000fea0003800000 */
.L_x_310:
[----:B------:R-:W-:-:S13]  /*10120*/  LOP3.LUT P1, RZ, R2, 0xff, RZ, 0xc0, !PT ;  /* 0x000000ff02ff7812 */ /* 0x000fda000782c0ff */
[----:B------:R-:W-:Y:S05]  /*10130*/  @P1 BRA `(.L_x_314) ;  /* 0xfffffff000f81947 */ /* 0x000fea000383ffff */
[----:B------:R-:W-:Y:S05]  /*10140*/  BSYNC B0 ;  /* 0x0000000000007941 */ /* 0x000fea0003800000 */
.L_x_302:
[----:B------:R-:W-:-:S03]  /*10150*/  UMOV UR4, 0xffffffff ;  /* 0xffffffff00047882 */ /* 0x000fc60000000000 */
[----:B------:R-:W-:Y:S05]  /*10160*/  BRA.DIV UR4, `(.L_x_315) ;  /* 0x00000006047c7947 */ /* 0x000fea000b800000 */
[----:B------:R-:W-:-:S13]  /*10170*/  ELECT P0, URZ, PT ;  /* 0x00000000003f782f */ /* 0x000fda0003800000 */
.L_x_332:
[----:B------:R-:W-:Y:S04]  /*10180*/  BSSY B0, `(.L_x_316) ;  /* 0x0000035000007945 */ /* 0x000fe80003800000 */
[----:B------:R-:W-:Y:S05]  /*10190*/  @!P0 BRA `(.L_x_317) ;  /* 0x0000000000cc8947 */ /* 0x000fea0003800000 */
[----:B------:R-:W-:-:S04]  /*101a0*/  ULOP3.LUT UR4, UR15, 0x2, URZ, 0xfc, !UPT ;  /* 0x000000020f047892 */ /* 0x000fc8000f8efc3f */
[----:B------:R-:W-:-:S06]  /*101b0*/  UISETP.NE.AND UP0, UPT, UR4, 0x3, UPT ;  /* 0x000000030400788c */ /* 0x000fcc000bf05270 */
[----:B------:R-:W-:-:S13]  /*101c0*/  PLOP3.LUT P0, PT, PT, PT, UP0, 0x80, 0x0 ;  /* 0x000000000000781c */ /* 0x000fda0003f0f008 */
[----:B------:R-:W-:Y:S05]  /*101d0*/  @!P0 BRA `(.L_x_318) ;  /* 0x0000000000048947 */ /* 0x000fea0003800000 */
[----:B------:R-:W-:Y:S01]  /*101e0*/  BPT.TRAP 0x1 ;  /* 0x000000040000795c */ /* 0x000fe20000300000 */
.L_x_318:
[----:B01----:R-:W0:Y:S01]  /*101f0*/  S2R R3, SR_CgaCtaId ;  /* 0x0000000000037919 */ /* 0x003e220000008800 */
[----:B------:R-:W-:-:S04]  /*10200*/  MOV R2, 0x400 ;  /* 0x0000040000027802 */ /* 0x000fc80000000f00 */
[----:B0-----:R-:W-:Y:S02]  /*10210*/  LEA R3, R3, R2, 0x18 ;  /* 0x0000000203037211 */ /* 0x001fe400078ec0ff */
[----:B------:R-:W-:-:S03]  /*10220*/  SHF.L.U32 R2, R0, 0x1f, RZ ;  /* 0x0000001f00027819 */ /* 0x000fc600000006ff */
[----:B------:R-:W-:-:S04]  /*10230*/  VIADD R3, R3, 0x28 ;  /* 0x0000002803037836 */ /* 0x000fc80000000000 */
[C---:B------:R-:W-:Y:S02]  /*10240*/  IMAD R7, R8.reuse, 0x8, R3 ;  /* 0x0000000808077824 */ /* 0x040fe400078e0203 */
[----:B------:R-:W-:Y:S02]  /*10250*/  VIADD R8, R8, 0x1 ;  /* 0x0000000108087836 */ /* 0x000fe40000000000 */
[----:B------:R-:W0:Y:S03]  /*10260*/  SYNCS.PHASECHK.TRANS64.TRYWAIT P0, [R7+URZ], R2 ;  /* 0x00000002070075a7 */ /* 0x000e26000800017f */
[----:B------:R-:W-:-:S04]  /*10270*/  ISETP.NE.AND P1, PT, R8, 0x5, PT ;  /* 0x000000050800780c */ /* 0x000fc80003f25270 */
[----:B------:R-:W-:Y:S02]  /*10280*/  SEL R5, RZ, 0x1, P1 ;  /* 0x00000001ff057807 */ /* 0x000fe40000800000 */
[----:B------:R-:W-:Y:S02]  /*10290*/  SEL R8, R8, RZ, P1 ;  /* 0x000000ff08087207 */ /* 0x000fe40000800000 */
[----:B------:R-:W-:-:S03]  /*102a0*/  LOP3.LUT R5, R0, R5, RZ, 0x3c, !PT ;  /* 0x0000000500057212 */ /* 0x000fc600078e3cff */
[----:B------:R-:W-:Y:S01]  /*102b0*/  IMAD R9, R8, 0x8, R3 ;  /* 0x0000000808097824 */ /* 0x000fe200078e0203 */
[----:B------:R-:W-:Y:S01]  /*102c0*/  SHF.L.U32 R4, R5, 0x1f, RZ ;  /* 0x0000001f05047819 */ /* 0x000fe200000006ff */
[----:B0-----:R-:W-:Y:S06]  /*102d0*/  @!P0 BRA `(.L_x_319) ;  /* 0x0000000400448947 */ /* 0x001fec0003800000 */
.L_x_333:
[----:B------:R-:W1:Y:S01]  /*102e0*/  SYNCS.PHASECHK.TRANS64.TRYWAIT P0, [R9+URZ], R4 ;  /* 0x00000004090075a7 */ /* 0x000e62000800017f */
[----:B------:R-:W-:-:S05]  /*102f0*/  VIADD R0, R8, 0x1 ;  /* 0x0000000108007836 */ /* 0x000fca0000000000 */
[----:B------:R-:W-:-:S04]  /*10300*/  ISETP.NE.AND P1, PT, R0, 0x5, PT ;  /* 0x000000050000780c */ /* 0x000fc80003f25270 */
[----:B0-----:R-:W-:Y:S02]  /*10310*/  SEL R2, RZ, 0x1, P1 ;  /* 0x00000001ff027807 */ /* 0x001fe40000800000 */
[----:B------:R-:W-:Y:S02]  /*10320*/  SEL R0, R0, RZ, P1 ;  /* 0x000000ff00007207 */ /* 0x000fe40000800000 */
[----:B------:R-:W-:-:S03]  /*10330*/  LOP3.LUT R7, R5, R2, RZ, 0x3c, !PT ;  /* 0x0000000205077212 */ /* 0x000fc600078e3cff */
[----:B------:R-:W-:Y:S01]  /*10340*/  IMAD R6, R0, 0x8, R3 ;  /* 0x0000000800067824 */ /* 0x000fe200078e0203 */
[----:B------:R-:W-:Y:S01]  /*10350*/  SHF.L.U32 R5, R7, 0x1f, RZ ;  /* 0x0000001f07057819 */ /* 0x000fe200000006ff */
[----:B-1----:R-:W-:Y:S06]  /*10360*/  @!P0 BRA `(.L_x_320) ;  /* 0x0000000400348947 */ /* 0x002fec0003800000 */
.L_x_334:
[----:B------:R-:W1:Y:S01]  /*10370*/  SYNCS.PHASECHK.TRANS64.TRYWAIT P0, [R6+URZ], R5 ;  /* 0x00000005060075a7 */ /* 0x000e62000800017f */
[----:B------:R-:W-:-:S05]  /*10380*/  VIADD R0, R0, 0x1 ;  /* 0x0000000100007836 */ /* 0x000fca0000000000 */
[----:B------:R-:W-:-:S04]  /*10390*/  ISETP.NE.AND P1, PT, R0, 0x5, PT ;  /* 0x000000050000780c */ /* 0x000fc80003f25270 */
[----:B------:R-:W-:Y:S02]  /*103a0*/  SEL R2, RZ, 0x1, P1 ;  /* 0x00000001ff027807 */ /* 0x000fe40000800000 */
[----:B------:R-:W-:Y:S02]  /*103b0*/  SEL R0, R0, RZ, P1 ;  /* 0x000000ff00007207 */ /* 0x000fe40000800000 */
[----:B------:R-:W-:-:S03]  /*103c0*/  LOP3.LUT R7, R7, R2, RZ, 0x3c, !PT ;  /* 0x0000000207077212 */ /* 0x000fc600078e3cff */
[----:B0-----:R-:W-:Y:S01]  /*103d0*/  IMAD R9, R0, 0x8, R3 ;  /* 0x0000000800097824 */ /* 0x001fe200078e0203 */
[----:B------:R-:W-:Y:S01]  /*103e0*/  SHF.L.U32 R4, R7, 0x1f, RZ ;  /* 0x0000001f07047819 */ /* 0x000fe200000006ff */
[----:B-1----:R-:W-:Y:S06]  /*103f0*/  @!P0 BRA `(.L_x_321) ;  /* 0x0000000400248947 */ /* 0x002fec0003800000 */
.L_x_335:
[----:B------:R-:W1:Y:S01]  /*10400*/  SYNCS.PHASECHK.TRANS64.TRYWAIT P0, [R9+URZ], R4 ;  /* 0x00000004090075a7 */ /* 0x000e62000800017f */
[----:B------:R-:W-:-:S05]  /*10410*/  VIADD R0, R0, 0x1 ;  /* 0x0000000100007836 */ /* 0x000fca0000000000 */
[----:B------:R-:W-:-:S04]  /*10420*/  ISETP.NE.AND P1, PT, R0, 0x5, PT ;  /* 0x000000050000780c */ /* 0x000fc80003f25270 */
[----:B------:R-:W-:Y:S02]  /*10430*/  SEL R2, RZ, 0x1, P1 ;  /* 0x00000001ff027807 */ /* 0x000fe40000800000 */
[----:B------:R-:W-:Y:S02]  /*10440*/  SEL R0, R0, RZ, P1 ;  /* 0x000000ff00007207 */ /* 0x000fe40000800000 */
[----:B------:R-:W-:Y:S01]  /*10450*/  LOP3.LUT R2, R7, R2, RZ, 0x3c, !PT ;  /* 0x0000000207027212 */ /* 0x000fe200078e3cff */
[----:B-1----:R-:W-:Y:S06]  /*10460*/  @!P0 BRA `(.L_x_322) ;  /* 0x00000004001c8947 */ /* 0x002fec0003800000 */
.L_x_336:
[----:B------:R-:W-:Y:S01]  /*10470*/  IMAD R3, R0, 0x8, R3 ;  /* 0x0000000800037824 */ /* 0x000fe200078e0203 */
[----:B------:R-:W-:-:S07]  /*10480*/  SHF.L.U32 R0, R2, 0x1f, RZ ;  /* 0x0000001f02007819 */ /* 0x000fce00000006ff */
.L_x_323:
[----:B--2---:R2:W3:Y:S02]  /*10490*/  SYNCS.PHASECHK.TRANS64.TRYWAIT P0, [R3+URZ], R0 ;  /* 0x00000000030075a7 */ /* 0x0044e4000800017f */
[----:B---3--:R-:W-:Y:S05]  /*104a0*/  @!P0 NANOSLEEP.SYNCS 0x989680 ;  /* 0x009896800000895d */ /* 0x008fea0003900000 */
[----:B------:R-:W3:Y:S02]  /*104b0*/  @!P0 SYNCS.PHASECHK.TRANS64 P0, [R3+URZ], R0 ;  /* 0x00000000030085a7 */ /* 0x000ee4000800007f */
[----:B---3--:R-:W-:Y:S05]  /*104c0*/  @!P0 BRA `(.L_x_323) ;  /* 0xfffffffc00f08947 */ /* 0x008fea000383ffff */
.L_x_317:
[----:B------:R-:W-:Y:S05]  /*104d0*/  BSYNC B0 ;  /* 0x0000000000007941 */ /* 0x000fea0003800000 */
.L_x_316:
[----:B------:R-:W-:Y:S05]  /*104e0*/  EXIT ;  /* 0x000000000000794d */ /* 0x000fea0003800000 */
.L_x_19:
[----:B--2---:R-:W-:-:S04]  /*104f0*/  IMAD.U32 R3, RZ, RZ, UR18 ;  /* 0x00000012ff037e24 */ /* 0x004fc8000f8e00ff */
[----:B------:R2:W3:Y:S03]  /*10500*/  SYNCS.PHASECHK.TRANS64.TRYWAIT P0, [R3+URZ+-0x8], R0 ;  /* 0xfffff800030075a7 */ /* 0x0004e6000800017f */
[----:B---3--:R-:W-:Y:S05]  /*10510*/  @!P0 NANOSLEEP.SYNCS 0x989680 ;  /* 0x009896800000895d */ /* 0x008fea0003900000 */
[----:B------:R-:W3:Y:S02]  /*10520*/  @!P0 SYNCS.PHASECHK.TRANS64 P0, [R3+URZ+-0x8], R0 ;  /* 0xfffff800030085a7 */ /* 0x000ee4000800007f */
[----:B---3--:R-:W-:Y:S05]  /*10530*/  @!P0 BRA `(.L_x_19) ;  /* 0xfffffffc00ec8947 */ /* 0x008fea000383ffff */
[----:B------:R-:W-:Y:S05]  /*10540*/  BRA `(.L_x_324) ;  /* 0xffffff1000c87947 */ /* 0x000fea000383ffff */
.L_x_24:
[----:B-1----:R-:W-:-:S04]  /*10550*/  IMAD.U32 R3, RZ, RZ, UR6 ;  /* 0x00000006ff037e24 */ /* 0x002fc8000f8e00ff */
[----:B------:R1:W2:Y:S03]  /*10560*/  SYNCS.PHASECHK.TRANS64.TRYWAIT P0, [R3+URZ], R0 ;  /* 0x00000000030075a7 */ /* 0x0002a6000800017f */
[----:B--2---:R-:W-:Y:S05]  /*10570*/  @!P0 NANOSLEEP.SYNCS 0x989680 ;  /* 0x009896800000895d */ /* 0x004fea0003900000 */
[----:B------:R-:W2:Y:S02]  /*10580*/  @!P0 SYNCS.PHASECHK.TRANS64 P0, [R3+URZ], R0 ;  /* 0x00000000030085a7 */ /* 0x000ea4000800007f */
[----:B--2---:R-:W-:Y:S05]  /*10590*/  @!P0 BRA `(.L_x_24) ;  /* 0xfffffffc00ec8947 */ /* 0x004fea000383ffff */
[----:B------:R-:W-:Y:S05]  /*105a0*/  BRA `(.L_x_23) ;  /* 0xffffff1c00307947 */ /* 0x000fea000383ffff */
.L_x_30:
[----:B-----5:R2:W-:Y:S02]  /*105b0*/  STL [R1+0xa0], R0 ;  /* 0x0000a00001007387 */ /* 0x0205e40000100800 */
[----:B--2---:R-:W-:-:S04]  /*105c0*/  IMAD.U32 R0, RZ, RZ, UR9 ;  /* 0x00000009ff007e24 */ /* 0x004fc8000f8e00ff */
[----:B------:R2:W3:Y:S03]  /*105d0*/  SYNCS.PHASECHK.TRANS64.TRYWAIT P0, [R0+URZ], R229 ;  /* 0x000000e5000075a7 */ /* 0x0004e6000800017f */
[----:B---3--:R-:W-:Y:S05]  /*105e0*/  @!P0 NANOSLEEP.SYNCS 0x989680 ;  /* 0x009896800000895d */ /* 0x008fea0003900000 */
[----:B------:R2:W3:Y:S02]  /*105f0*/  @!P0 SYNCS.PHASECHK.TRANS64 P0, [R0+URZ], R229 ;  /* 0x000000e5000085a7 */ /* 0x0004e4000800007f */
[----:B--2---:R2:W5:Y:S02]  /*10600*/  LDL.LU R0, [R1+0xa0] ;  /* 0x0000a00001007983 */ /* 0x0045640000300800 */
[----:B--23--:R-:W-:Y:S05]  /*10610*/  @!P0 BRA `(.L_x_30) ;  /* 0xfffffffc00e48947 */ /* 0x00cfea000383ffff */
[----:B------:R-:W-:Y:S05]  /*10620*/  BRA `(.L_x_29) ;  /* 0xffffff2c00c87947 */ /* 0x000fea000383ffff */
.L_x_38:
[----:B---3--:R-:W-:-:S04]  /*10630*/  IMAD.U32 R25, RZ, RZ, UR18 ;  /* 0x00000012ff197e24 */ /* 0x008fc8000f8e00ff */
[----:B------:R3:W4:Y:S03]  /*10640*/  SYNCS.PHASECHK.TRANS64.TRYWAIT P0, [R25+URZ+0x8], R24 ;  /* 0x00000818190075a7 */ /* 0x000726000800017f */
[----:B----4-:R-:W-:Y:S05]  /*10650*/  @!P0 NANOSLEEP.SYNCS 0x989680 ;  /* 0x009896800000895d */ /* 0x010fea0003900000 */
[----:B------:R-:W4:Y:S02]  /*10660*/  @!P0 SYNCS.PHASECHK.TRANS64 P0, [R25+URZ+0x8], R24 ;  /* 0x00000818190085a7 */ /* 0x000f24000800007f */
[----:B----4-:R-:W-:Y:S05]  /*10670*/  @!P0 BRA `(.L_x_38) ;  /* 0xfffffffc00ec8947 */ /* 0x010fea000383ffff */
[----:B------:R-:W-:Y:S05]  /*10680*/  BRA `(.L_x_325) ;  /* 0xffffff5000f07947 */ /* 0x000fea000383ffff */
.L_x_303:
[----:B------:R-:W-:Y:S01]  /*10690*/  BSSY B1, `(.L_x_326) ;  /* 0x0000006000017945 */ /* 0x000fe20003800000 */
[----:B------:R-:W-:-:S07]  /*106a0*/  IMAD.MOV.U32 R2, RZ, RZ, -0x1 ;  /* 0xffffffffff027424 */ /* 0x000fce00078e00ff */
[----:B------:R-:W-:Y:S05]  /*106b0*/  WARPSYNC.COLLECTIVE R2, `(.L_x_327) ;  /* 0x00000000020c7348 */ /* 0x000fea0003c00000 */
[----:B------:R-:W-:Y:S02]  /*106c0*/  ELECT P1, UR62, PT ;  /* 0x00000000003e782f */ /* 0x000fe40003820000 */
[----:B------:R-:W-:Y:S01]  /*106d0*/  MOV R2, UR62 ;  /* 0x0000003e00027c02 */ /* 0x000fe20008000f00 */
[----:B------:R-:W-:Y:S10]  /*106e0*/  ENDCOLLECTIVE ;  /* 0x000000000000791b */ /* 0x000ff40003800000 */
.L_x_327:
[----:B------:R-:W-:Y:S05]  /*106f0*/  BSYNC B1 ;  /* 0x0000000000017941 */ /* 0x000fea0003800000 */
.L_x_326:
[----:B------:R-:W-:Y:S05]  /*10700*/  BRA `(.L_x_328) ;  /* 0xffffffec00907947 */ /* 0x000fea000383ffff */
.L_x_306:
[----:B-1----:R1:W2:Y:S02]  /*10710*/  SYNCS.PHASECHK.TRANS64.TRYWAIT P1, [R11+URZ+0x28], R4 ;  /* 0x000028040b0075a7 */ /* 0x0022a4000802017f */
[----:B--2---:R-:W-:Y:S05]  /*10720*/  @!P1 NANOSLEEP.SYNCS 0x989680 ;  /* 0x009896800000995d */ /* 0x004fea0003900000 */
[----:B------:R-:W2:Y:S02]  /*10730*/  @!P1 SYNCS.PHASECHK.TRANS64 P1, [R11+URZ+0x28], R4 ;  /* 0x000028040b0095a7 */ /* 0x000ea4000802007f */
[----:B--2---:R-:W-:Y:S05]  /*10740*/  @!P1 BRA `(.L_x_306) ;  /* 0xfffffffc00f09947 */ /* 0x004fea000383ffff */
[----:B------:R-:W-:Y:S05]  /*10750*/  BRA `(.L_x_329) ;  /* 0xffffffec00d07947 */ /* 0x000fea000383ffff */
.L_x_315:
[----:B------:R-:W-:Y:S01]  /*10760*/  BSSY B0, `(.L_x_330) ;  /* 0x0000006000007945 */ /* 0x000fe20003800000 */
[----:B------:R-:W-:-:S07]  /*10770*/  IMAD.MOV.U32 R2, RZ, RZ, -0x1 ;  /* 0xffffffffff027424 */ /* 0x000fce00078e00ff */
[----:B01----:R-:W-:Y:S05]  /*10780*/  WARPSYNC.COLLECTIVE R2, `(.L_x_331) ;  /* 0x00000000020c7348 */ /* 0x003fea0003c00000 */
[----:B------:R-:W-:Y:S02]  /*10790*/  ELECT P1, UR62, PT ;  /* 0x00000000003e782f */ /* 0x000fe40003820000 */
[----:B------:R-:W-:Y:S01]  /*107a0*/  MOV R2, UR62 ;  /* 0x0000003e00027c02 */ /* 0x000fe20008000f00 */
[----:B01----:R-:W-:Y:S10]  /*107b0*/  ENDCOLLECTIVE ;  /* 0x000000000000791b */ /* 0x003ff40003800000 */
.L_x_331:
[----:B------:R-:W-:Y:S05]  /*107c0*/  BSYNC B0 ;  /* 0x0000000000007941 */ /* 0x000fea0003800000 */
.L_x_330:
[----:B------:R-:W-:Y:S01]  /*107d0*/  PLOP3.LUT P0, PT, P1, PT, PT, 0x80, 0x0 ;  /* 0x000000000000781c */ /* 0x000fe20000f0f070 */
[----:B------:R-:W-:-:S12]  /*107e0*/  BRA `(.L_x_332) ;  /* 0xfffffff800647947 */ /* 0x000fd8000383ffff */
.L_x_319:
[----:B0-----:R0:W1:Y:S02]  /*107f0*/  SYNCS.PHASECHK.TRANS64.TRYWAIT P0, [R7+URZ], R2 ;  /* 0x00000002070075a7 */ /* 0x001064000800017f */
[----:B-1----:R-:W-:Y:S05]  /*10800*/  @!P0 NANOSLEEP.SYNCS 0x989680 ;  /* 0x009896800000895d */ /* 0x002fea0003900000 */
[----:B------:R-:W1:Y:S02]  /*10810*/  @!P0 SYNCS.PHASECHK.TRANS64 P0, [R7+URZ], R2 ;  /* 0x00000002070085a7 */ /* 0x000e64000800007f */
[----:B-1----:R-:W-:Y:S05]  /*10820*/  @!P0 BRA `(.L_x_319) ;  /* 0xfffffffc00f08947 */ /* 0x002fea000383ffff */
[----:B------:R-:W-:Y:S05]  /*10830*/  BRA `(.L_x_333) ;  /* 0xfffffff800a87947 */ /* 0x000fea000383ffff */
.L_x_320:
[----:B0-----:R0:W1:Y:S02]  /*10840*/  SYNCS.PHASECHK.TRANS64.TRYWAIT P0, [R9+URZ], R4 ;  /* 0x00000004090075a7 */ /* 0x001064000800017f */
[----:B-1----:R-:W-:Y:S05]  /*10850*/  @!P0 NANOSLEEP.SYNCS 0x989680 ;  /* 0x009896800000895d */ /* 0x002fea0003900000 */
[----:B------:R-:W1:Y:S02]  /*10860*/  @!P0 SYNCS.PHASECHK.TRANS64 P0, [R9+URZ], R4 ;  /* 0x00000004090085a7 */ /* 0x000e64000800007f */
[----:B-1----:R-:W-:Y:S05]  /*10870*/  @!P0 BRA `(.L_x_320) ;  /* 0xfffffffc00f08947 */ /* 0x002fea000383ffff */
[----:B------:R-:W-:Y:S05]  /*10880*/  BRA `(.L_x_334) ;  /* 0xfffffff800b87947 */ /* 0x000fea000383ffff */
.L_x_321:
[----:B0-----:R0:W1:Y:S02]  /*10890*/  SYNCS.PHASECHK.TRANS64.TRYWAIT P0, [R6+URZ], R5 ;  /* 0x00000005060075a7 */ /* 0x001064000800017f */
[----:B-1----:R-:W-:Y:S05]  /*108a0*/  @!P0 NANOSLEEP.SYNCS 0x989680 ;  /* 0x009896800000895d */ /* 0x002fea0003900000 */
[----:B------:R-:W1:Y:S02]  /*108b0*/  @!P0 SYNCS.PHASECHK.TRANS64 P0, [R6+URZ], R5 ;  /* 0x00000005060085a7 */ /* 0x000e64000800007f */
[----:B-1----:R-:W-:Y:S05]  /*108c0*/  @!P0 BRA `(.L_x_321) ;  /* 0xfffffffc00f08947 */ /* 0x002fea000383ffff */
[----:B------:R-:W-:Y:S05]  /*108d0*/  BRA `(.L_x_335) ;  /* 0xfffffff800c87947 */ /* 0x000fea000383ffff */
.L_x_322:
[----:B-1----:R1:W2:Y:S02]  /*108e0*/  SYNCS.PHASECHK.TRANS64.TRYWAIT P0, [R9+URZ], R4 ;  /* 0x00000004090075a7 */ /* 0x0022a4000800017f */
[----:B--2---:R-:W-:Y:S05]  /*108f0*/  @!P0 NANOSLEEP.SYNCS 0x989680 ;  /* 0x009896800000895d */ /* 0x004fea0003900000 */
[----:B------:R-:W2:Y:S02]  /*10900*/  @!P0 SYNCS.PHASECHK.TRANS64 P0, [R9+URZ], R4 ;  /* 0x00000004090085a7 */ /* 0x000ea4000800007f */
[----:B--2---:R-:W-:Y:S05]  /*10910*/  @!P0 BRA `(.L_x_322) ;  /* 0xfffffffc00f08947 */ /* 0x004fea000383ffff */
[----:B------:R-:W-:Y:S05]  /*10920*/  BRA `(.L_x_336) ;  /* 0xfffffff800d07947 */ /* 0x000fea000383ffff */
.L_x_337:
[----:B------:R-:W-:-:S00]  /*10930*/  BRA `(.L_x_337) ;  /* 0xfffffffc00fc7947 */ /* 0x000fc0000383ffff */
[----:B------:R-:W-:-:S00]  /*10940*/  NOP ;  /* 0x0000000000007918 */ /* 0x000fc00000000000 */
        /* <DEDUP_REMOVED lines=11> */
.L_x_338:


//--------------------- .nv.shared._ZN7cutlass13device_kernelINS_4gemm6kernel13GemmUniversalIN4cute5tupleIJiiiiEEENS1_10collective13CollectiveMmaINS1_37MainloopSm90TmaGmmaWarpSpecializedFP8ILi5ENS5_IJNS4_1CILi2EEENSA_ILi4EEENSA_ILi1EEEEEENS1_32KernelTmaWarpSpecializedPingpongEEENS5_IJNSA_ILi64EEENSA_ILi256EEENSA_ILi128EEEEEENS_12float_e5m2_tENS5_IJlSD_lEEESL_SM_NS4_8TiledMMAINS4_8MMA_AtomIJNS4_4SM904GMMA31MMA_64x256x32_F32E5M2E5M2_SS_TNILNSQ_7ScaleInE1ELSS_1EEEEEENS4_6LayoutINS5_IJSD_SD_SD_EEENS5_IJNSA_ILi0EEESX_SX_EEEEENS5_IJNS4_10UnderscoreES10_S10_EEEEENS4_23SM90_TMA_LOAD_MULTICASTENS4_14ComposedLayoutINS4_7SwizzleILi3ELi4ELi3EEENS4_18smem_ptr_flag_bitsILi8EEENSV_INS5_IJNSA_ILi8EEESJ_EEENS5_IJSJ_SD_EEEEEEEvNS4_8identityES13_S1D_vS1E_EENS_8epilogue10collective6detail29Sm90TmaWarpSpecializedAdapterINS1H_15DefaultEpilogueISL_SM_SM_NS1G_6thread17LinearCombinationISL_Li1EffLNS1L_9ScaleType4KindE0ELNS_15FloatRoundStyleE2ESL_EENS1_15EpilogueDefaultEEEEEvvEEEEvNT_6ParamsE --------------------------
	.section	.nv.shared._ZN7cutlass13device_kernelINS_4gemm6kernel13GemmUniversalIN4cute5tupleIJiiiiEEENS1_10collective13CollectiveMmaINS1_37MainloopSm90TmaGmmaWarpSpecializedFP8ILi5ENS5_IJNS4_1CILi2EEENSA_ILi4EEENSA_ILi1EEEEEENS1_32KernelTmaWarpSpecializedPingpongEEENS5_IJNSA_ILi64EEENSA_ILi256EEENSA_ILi128EEEEEENS_12float_e5m2_tENS5_IJlSD_lEEESL_SM_NS4_8TiledMMAINS4_8MMA_AtomIJNS4_4SM904GMMA31MMA_64x256x32_F32E5M2E5M2_SS_TNILNSQ_7ScaleInE1ELSS_1EEEEEENS4_6LayoutINS5_IJSD_SD_SD_EEENS5_IJNSA_ILi0EEESX_SX_EEEEENS5_IJNS4_10UnderscoreES10_S10_EEEEENS4_23SM90_TMA_LOAD_MULTICASTENS4_14ComposedLayoutINS4_7SwizzleILi3ELi4ELi3EEENS4_18smem_ptr_flag_bitsILi8EEENSV_INS5_IJNSA_ILi8EEESJ_EEENS5_IJSJ_SD_EEEEEEEvNS4_8identityES13_S1D_vS1E_EENS_8epilogue10collective6detail29Sm90TmaWarpSpecializedAdapterINS1H_15DefaultEpilogueISL_SM_SM_NS1G_6thread17LinearCombinationISL_Li1EffLNS1L_9ScaleType4KindE0ELNS_15FloatRoundStyleE2ESL_EENS1_15EpilogueDefaultEEEEEvvEEEEvNT_6ParamsE,"aw",@nobits
	.sectionflags	@""
	.align	16
	.zero		1024


//--------------------- .nv.shared.reserved.0     --------------------------
	.section	.nv.shared.reserved.0,"aw",@nobits
	.weak		__nv_reservedSMEM_offset_0_alias
	.size		__nv_reservedSMEM_offset_0_alias, 0, 0
	.other		__nv_reservedSMEM_offset_0_alias,@"STO_CUDA_RESERVED_SHARED STV_DEFAULT"
__nv_reservedSMEM_offset_0_alias:
	.zero		0


//--------------------- .nv.global                --------------------------
	.section	.nv.global,"aw",@nobits
.nv.global:
	.type		_ZN40_INTERNAL_e58301cc_4_k_cu_0abe3a60_260234cute1_E,@object
	.size		_ZN40_INTERNAL_e58301cc_4_k_cu_0abe3a60_260234cute1_E,(_ZN40_INTERNAL_e58301cc_4_k_cu_0abe3a60_260234cuda3std3__45__cpo6cbeginE - _ZN40_INTERNAL_e58301cc_4_k_cu_0abe3a60_260234cute1_E)
_ZN40_INTERNAL_e58301cc_4_k_cu_0abe3a60_260234cute1_E:
	.zero		1
	.type		_ZN40_INTERNAL_e58301cc_4_k_cu_0abe3a60_260234cuda3std3__45__cpo6cbeginE,@object
	.size		_ZN40_INTERNAL_e58301cc_4_k_cu_0abe3a60_260234cuda3std3__45__cpo6cbeginE,(_ZN40_INTERNAL_e58301cc_4_k_cu_0abe3a60_260234cuda3std3__48in_placeE - _ZN40_INTERNAL_e58301cc_4_k_cu_0abe3a60_260234cuda3std3__45__cpo6cbeginE)
_ZN40_INTERNAL_e58301cc_4_k_cu_0abe3a60_260234cuda3std3__45__cpo6cbeginE:
	.zero		1
	.type		_ZN40_INTERNAL_e58301cc_4_k_cu_0abe3a60_260234cuda3std3__48in_placeE,@object
	.size		_ZN40_INTERNAL_e58301cc_4_k_cu_0abe3a60_260234cuda3std3__48in_placeE,(_ZN40_INTERNAL_e58301cc_4_k_cu_0abe3a60_260234cuda3std6ranges3__45__cpo9iter_moveE - _ZN40_INTERNAL_e58301cc_4_k_cu_0abe3a60_260234cuda3std3__48in_placeE)
_ZN40_INTERNAL_e58301cc_4_k_cu_0abe3a60_260234cuda3std3__48in_placeE:
	.zero		1
	.type		_ZN40_INTERNAL_e58301cc_4_k_cu_0abe3a60_260234cuda3std6ranges3__45__cpo9iter_moveE,@object
	.size		_ZN40_INTERNAL_e58301cc_4_k_cu_0abe3a60_260234cuda3std6ranges3__45__cpo9iter_moveE,(_ZN40_INTERNAL_e58301cc_4_k_cu_0abe3a60_260234cuda3std3__45__cpo5beginE - _ZN40_INTERNAL_e58301cc_4_k_cu_0abe3a60_260234cuda3std6ranges3__45__cpo9iter_moveE)
_ZN40_INTERNAL_e58301cc_4_k_cu_0abe3a60_260234cuda3std6ranges3__45__cpo9iter_moveE:
	.zero		1
	.type		_ZN40_INTERNAL_e58301cc_4_k_cu_0abe3a60_260234cuda3std3__45__cpo5beginE,@object
	.size		_ZN40_INTERNAL_e58301cc_4_k_cu_0abe3a60_260234cuda3std3__45__cpo5beginE,(_ZN40_INTERNAL_e58301cc_4_k_cu_0abe3a60_260234cuda3std3__442_GLOBAL__N__e58301cc_4_k_cu_0abe3a60_260236ignoreE - _ZN40_INTERNAL_e58301cc_4_k_cu_0abe3a60_260234cuda3std3__45__cpo5beginE)
_ZN40_INTERNAL_e58301cc_4_k_cu_0abe3a60_260234cuda3std3__45__cpo5beginE:
	.zero		1
	.type		_ZN40_INTERNAL_e58301cc_4_k_cu_0abe3a60_260234cuda3std3__442_GLOBAL__N__e58301cc_4_k_cu_0abe3a60_260236ignoreE,@object
	.size		_ZN40_INTERNAL_e58301cc_4_k_cu_0abe3a60_260234cuda3std3__442_GLOBAL__N__e58301cc_4_k_cu_0abe3a60_260236ignoreE,(_ZN40_INTERNAL_e58301cc_4_k_cu_0abe3a60_260234cute7productE - _ZN40_INTERNAL_e58301cc_4_k_cu_0abe3a60_260234cuda3std3__442_GLOBAL__N__e58301cc_4_k_cu_0abe3a60_260236ignoreE)
_ZN40_INTERNAL_e58301cc_4_k_cu_0abe3a60_260234cuda3std3__442_GLOBAL__N__e58301cc_4_k_cu_0abe3a60_260236ignoreE:
	.zero		1
	.type		_ZN40_INTERNAL_e58301cc_4_k_cu_0abe3a60_260234cute7productE,@object
	.size		_ZN40_INTERNAL_e58301cc_4_k_cu_0abe3a60_260234cute7productE,(_ZN40_INTERNAL_e58301cc_4_k_cu_0abe3a60_260234cuda3std3__45__cpo3endE - _ZN40_INTERNAL_e58301cc_4_k_cu_0abe3a60_260234cute7productE)
_ZN40_INTERNAL_e58301cc_4_k_cu_0abe3a60_260234cute7productE:
	.zero		1
	.type		_ZN40_INTERNAL_e58301cc_4_k_cu_0abe3a60_260234cuda3std3__45__cpo3endE,@object
	.size		_ZN40_INTERNAL_e58301cc_4_k_cu_0abe3a60_260234cuda3std3__45__cpo3endE,(_ZN40_INTERNAL_e58301cc_4_k_cu_0abe3a60_260234cuda3std3__419piecewise_constructE - _ZN40_INTERNAL_e58301cc_4_k_cu_0abe3a60_260234cuda3std3__45__cpo3endE)
_ZN40_INTERNAL_e58301cc_4_k_cu_0abe3a60_260234cuda3std3__45__cpo3endE:
	.zero		1
	.type		_ZN40_INTERNAL_e58301cc_4_k_cu_0abe3a60_260234cuda3std3__419piecewise_constructE,@object
	.size		_ZN40_INTERNAL_e58301cc_4_k_cu_0abe3a60_260234cuda3std3__419piecewise_constructE,(_ZN40_INTERNAL_e58301cc_4_k_cu_0abe3a60_260234cuda3std3__45__cpo4cendE - _ZN40_INTERNAL_e58301cc_4_k_cu_0abe3a60_260234cuda3std3__419piecewise_constructE)
_ZN40_INTERNAL_e58301cc_4_k_cu_0abe3a60_260234cuda3std3__419piecewise_constructE:
	.zero		1
	.type		_ZN40_INTERNAL_e58301cc_4_k_cu_0abe3a60_260234cuda3std3__45__cpo4cendE,@object
	.size		_ZN40_INTERNAL_e58301cc_4_k_cu_0abe3a60_260234cuda3std3__45__cpo4cendE,(_ZN40_INTERNAL_e58301cc_4_k_cu_0abe3a60_260234cuda3std6ranges3__45__cpo4swapE - _ZN40_INTERNAL_e58301cc_4_k_cu_0abe3a60_260234cuda3std3__45__cpo4cendE)
_ZN40_INTERNAL_e58301cc_4_k_cu_0abe3a60_260234cuda3std3__45__cpo4cendE:
	.zero		1
	.type		_ZN40_INTERNAL_e58301cc_4_k_cu_0abe3a60_260234cuda3std6ranges3__45__cpo4swapE,@object
	.size		_ZN40_INTERNAL_e58301cc_4_k_cu_0abe3a60_260234cuda3std6ranges3__45__cpo4swapE,(.L_7 - _ZN40_INTERNAL_e58301cc_4_k_cu_0abe3a60_260234cuda3std6ranges3__45__cpo4swapE)
_ZN40_INTERNAL_e58301cc_4_k_cu_0abe3a60_260234cuda3std6ranges3__45__cpo4swapE:
	.zero		1
.L_7:


//--------------------- .nv.constant0._ZN7cutlass13device_kernelINS_4gemm6kernel13GemmUniversalIN4cute5tupleIJiiiiEEENS1_10collective13CollectiveMmaINS1_37MainloopSm90TmaGmmaWarpSpecializedFP8ILi5ENS5_IJNS4_1CILi2EEENSA_ILi4EEENSA_ILi1EEEEEENS1_32KernelTmaWarpSpecializedPingpongEEENS5_IJNSA_ILi64EEENSA_ILi256EEENSA_ILi128EEEEEENS_12float_e5m2_tENS5_IJlSD_lEEESL_SM_NS4_8TiledMMAINS4_8MMA_AtomIJNS4_4SM904GMMA31MMA_64x256x32_F32E5M2E5M2_SS_TNILNSQ_7ScaleInE1ELSS_1EEEEEENS4_6LayoutINS5_IJSD_SD_SD_EEENS5_IJNSA_ILi0EEESX_SX_EEEEENS5_IJNS4_10UnderscoreES10_S10_EEEEENS4_23SM90_TMA_LOAD_MULTICASTENS4_14ComposedLayoutINS4_7SwizzleILi3ELi4ELi3EEENS4_18smem_ptr_flag_bitsILi8EEENSV_INS5_IJNSA_ILi8EEESJ_EEENS5_IJSJ_SD_EEEEEEEvNS4_8identityES13_S1D_vS1E_EENS_8epilogue10collective6detail29Sm90TmaWarpSpecializedAdapterINS1H_15DefaultEpilogueISL_SM_SM_NS1G_6thread17LinearCombinationISL_Li1EffLNS1L_9ScaleType4KindE0ELNS_15FloatRoundStyleE2ESL_EENS1_15EpilogueDefaultEEEEEvvEEEEvNT_6ParamsE --------------------------
	.section	.nv.constant0._ZN7cutlass13device_kernelINS_4gemm6kernel13GemmUniversalIN4cute5tupleIJiiiiEEENS1_10collective13CollectiveMmaINS1_37MainloopSm90TmaGmmaWarpSpecializedFP8ILi5ENS5_IJNS4_1CILi2EEENSA_ILi4EEENSA_ILi1EEEEEENS1_32KernelTmaWarpSpecializedPingpongEEENS5_IJNSA_ILi64EEENSA_ILi256EEENSA_ILi128EEEEEENS_12float_e5m2_tENS5_IJlSD_lEEESL_SM_NS4_8TiledMMAINS4_8MMA_AtomIJNS4_4SM904GMMA31MMA_64x256x32_F32E5M2E5M2_SS_TNILNSQ_7ScaleInE1ELSS_1EEEEEENS4_6LayoutINS5_IJSD_SD_SD_EEENS5_IJNSA_ILi0EEESX_SX_EEEEENS5_IJNS4_10UnderscoreES10_S10_EEEEENS4_23SM90_TMA_LOAD_MULTICASTENS4_14ComposedLayoutINS4_7SwizzleILi3ELi4ELi3EEENS4_18smem_ptr_flag_bitsILi8EEENSV_INS5_IJNSA_ILi8EEESJ_EEENS5_IJSJ_SD_EEEEEEEvNS4_8identityES13_S1D_vS1E_EENS_8epilogue10collective6detail29Sm90TmaWarpSpecializedAdapterINS1H_15DefaultEpilogueISL_SM_SM_NS1G_6thread17LinearCombinationISL_Li1EffLNS1L_9ScaleType4KindE0ELNS_15FloatRoundStyleE2ESL_EENS1_15EpilogueDefaultEEEEEvvEEEEvNT_6ParamsE,"a",@progbits
	.sectionflags	@""
	.align	4
.nv.constant0._ZN7cutlass13device_kernelINS_4gemm6kernel13GemmUniversalIN4cute5tupleIJiiiiEEENS1_10collective13CollectiveMmaINS1_37MainloopSm90TmaGmmaWarpSpecializedFP8ILi5ENS5_IJNS4_1CILi2EEENSA_ILi4EEENSA_ILi1EEEEEENS1_32KernelTmaWarpSpecializedPingpongEEENS5_IJNSA_ILi64EEENSA_ILi256EEENSA_ILi128EEEEEENS_12float_e5m2_tENS5_IJlSD_lEEESL_SM_NS4_8TiledMMAINS4_8MMA_AtomIJNS4_4SM904GMMA31MMA_64x256x32_F32E5M2E5M2_SS_TNILNSQ_7ScaleInE1ELSS_1EEEEEENS4_6LayoutINS5_IJSD_SD_SD_EEENS5_IJNSA_ILi0EEESX_SX_EEEEENS5_IJNS4_10UnderscoreES10_S10_EEEEENS4_23SM90_TMA_LOAD_MULTICASTENS4_14ComposedLayoutINS4_7SwizzleILi3ELi4ELi3EEENS4_18smem_ptr_flag_bitsILi8EEENSV_INS5_IJNSA_ILi8EEESJ_EEENS5_IJSJ_SD_EEEEEEEvNS4_8identityES13_S1D_vS1E_EENS_8epilogue10collective6detail29Sm90TmaWarpSpecializedAdapterINS1H_15DefaultEpilogueISL_SM_SM_NS1G_6thread17LinearCombinationISL_Li1EffLNS1L_9ScaleType4KindE0ELNS_15FloatRoundStyleE2ESL_EENS1_15EpilogueDefaultEEEEEvvEEEEvNT_6ParamsE:
	.zero		1664


//--------------------- SYMBOLS --------------------------

	.type		.nv.reservedSmem.offset0,@object
	.size		.nv.reservedSmem.offset0,0x4
